// auto-generated by cutlass_sweep.gemm — config: {"arch": "sm_100", "cluster_m": 1, "cluster_n": 1, "dtype": "fp32", "dtype_b": "fp32", "layout": "nt", "stages": 3, "tile_k": 32, "tile_m": 128, "tile_n": 64}
#include "cutlass/cutlass.h"
#include "cutlass/gemm/collective/collective_builder.hpp"
#include "cutlass/gemm/device/gemm_universal_adapter.h"
#include "cutlass/gemm/kernel/gemm_universal.hpp"
#include "cutlass/epilogue/collective/collective_builder.hpp"

using ElemA = float;
using ElemB = float;
using ElemCD = float;
using Acc  = float;
using TileShape    = cute::Shape<cute::_128, cute::_64, cute::_32>;
using ClusterShape = cute::Shape<cute::_1, cute::_1, cute::_1>;

using CollectiveEpilogue = typename cutlass::epilogue::collective::CollectiveBuilder<
    cutlass::arch::Sm100, cutlass::arch::OpClassTensorOp,
    TileShape, ClusterShape,
    cutlass::epilogue::collective::EpilogueTileAuto,
    Acc, Acc,
    ElemCD, cutlass::layout::RowMajor, 128 / cutlass::sizeof_bits<ElemCD>::value,
    ElemCD, cutlass::layout::RowMajor, 128 / cutlass::sizeof_bits<ElemCD>::value,
    cutlass::epilogue::collective::EpilogueScheduleAuto
  >::CollectiveOp;

using CollectiveMainloop = typename cutlass::gemm::collective::CollectiveBuilder<
    cutlass::arch::Sm100, cutlass::arch::OpClassTensorOp,
    ElemA, cutlass::layout::RowMajor, 128 / cutlass::sizeof_bits<ElemA>::value,
    ElemB, cutlass::layout::ColumnMajor, 128 / cutlass::sizeof_bits<ElemB>::value,
    Acc,
    TileShape, ClusterShape,
    cutlass::gemm::collective::StageCount<3>,
    cutlass::gemm::collective::KernelScheduleAuto
  >::CollectiveOp;

using GemmKernel = cutlass::gemm::kernel::GemmUniversal<
    cute::Shape<int,int,int,int>,
    CollectiveMainloop,
    CollectiveEpilogue
>;
using Gemm = cutlass::gemm::device::GemmUniversalAdapter<GemmKernel>;

// Force the device kernel symbol into the cubin without needing a host main.
auto* _anchor = &cutlass::device_kernel<GemmKernel>;


// ===== COMPILED SASS (sm_100a) =====

	.target	sm_100a

	.elftype	@"ET_EXEC"


//--------------------- .note.nv.tkinfo           --------------------------
	.section	.note.nv.tkinfo,"",@"SHT_NOTE"
	.sectionflags	@"SHF_NOTE_NV_TKINFO"
	.tkinfo
        /*0018*/ 	.word	0x00000002
        /*0030*/ 	.string	""
        /*0030*/ 	.string	"ptxas"
        /*0030*/ 	.string	"Cuda compilation tools, release 13.0, V13.0.88"
        /*0030*/ 	.string	"Build cuda_13.0.r13.0/compiler.36424714_0"
        /*0030*/ 	.string	"-arch sm_100a -m 64 "



//--------------------- .note.nv.cuinfo           --------------------------
	.section	.note.nv.cuinfo,"",@"SHT_NOTE"
	.sectionflags	@"SHF_NOTE_NV_CUINFO"
        /*0018*/ 	.short	0x0002
        /*001a*/ 	.short	0x0064
        /*001c*/ 	.short	0x0082
	.zero		2


//--------------------- .nv.info                  --------------------------
	.section	.nv.info,"",@"SHT_CUDA_INFO"
	.align	4


	//----- nvinfo : EIATTR_REGCOUNT
	.align		4
        /*0000*/ 	.byte	0x04, 0x2f
        /*0002*/ 	.short	(.L_19 - .L_18)
	.align		4
.L_18:
        /*0004*/ 	.word	index@(_ZN7cutlass13device_kernelINS_4gemm6kernel13GemmUniversalIN4cute5tupleIJiiiiEEENS1_10collective13CollectiveMmaINS1_35MainloopSm100TmaUmmaWarpSpecializedILi3ELi2ELi4ENS5_IJNS4_1CILi1EEESB_SB_EEEEENS5_IJNSA_ILi128EEENSA_ILi64EEENSA_ILi32EEEEEEfNS5_IJlSB_lEEEfSI_NS4_8TiledMMAINS4_8MMA_AtomIJNS4_17SM100_MMA_TF32_SSINS_10tfloat32_tESM_fLi128ELi64ELNS4_4UMMA5MajorE0ELSO_0ELNSN_7ScaleInE0ELSP_0EEEEEENS4_6LayoutISC_NS5_IJNSA_ILi0EEEST_ST_EEEEENS5_IJNS4_10UnderscoreESW_SW_EEEEENS4_13SM90_TMA_LOADENS4_14ComposedLayoutINS4_7SwizzleILi3ELi4ELi3EEENS4_18smem_ptr_flag_bitsILi32EEENSS_INS5_IJNSA_ILi8EEESG_EEENS5_IJSG_SB_EEEEEEEvNS4_8identityESZ_S19_vS1A_EENS_8epilogue10collective18CollectiveEpilogueINS1C_23Sm100TmaWarpSpecializedILi4ELi2ELi16ELb1ELb0EEEJSH_NS5_IJNSS_ISE_SB_EENSS_INSA_ILi16EEESB_EEEEEfSI_fSI_NS1C_6fusion15FusionCallbacksIS1G_NS1L_17LinearCombinationIffffLNS_15FloatRoundStyleE2EEESH_S1K_JEEENS4_5SM1004TMEM4LOAD26SM100_TMEM_LOAD_32dp32b16xESZ_NS10_INS11_ILi2ELi4ELi3EEES14_NSS_INS5_IJS15_S1I_EEENS5_IJS1I_SB_EEEEEEENS4_39AutoVectorizingCopyWithAssumedAlignmentILi128EEENS4_14SM90_TMA_STOREES1Z_S21_S21_EEEvvEEEEvNT_6ParamsE)
        /*0008*/ 	.word	0x0000005a


	//----- nvinfo : EIATTR_FRAME_SIZE
	.align		4
.L_19:
        /*000c*/ 	.byte	0x04, 0x11
        /*000e*/ 	.short	(.L_21 - .L_20)
	.align		4
.L_20:
        /*0010*/ 	.word	index@($__internal_2_$__cuda_sm10x_tcgen05_guardrail_trap_unallocated_columns_being_dealloced)
        /*0014*/ 	.word	0x00000000


	//----- nvinfo : EIATTR_FRAME_SIZE
	.align		4
.L_21:
        /*0018*/ 	.byte	0x04, 0x11
        /*001a*/ 	.short	(.L_23 - .L_22)
	.align		4
.L_22:
        /*001c*/ 	.word	index@($__internal_1_$__cuda_sm10x_tcgen05_guardrail_trap_phase_invalid_during_alloc)
        /*0020*/ 	.word	0x00000000


	//----- nvinfo : EIATTR_FRAME_SIZE
	.align		4
.L_23:
        /*0024*/ 	.byte	0x04, 0x11
        /*0026*/ 	.short	(.L_25 - .L_24)
	.align		4
.L_24:
        /*0028*/ 	.word	index@($__internal_0_$__cuda_sm10x_tcgen05_guardrail_trap_col_being_dealloced_not_returned_by_alloc)
        /*002c*/ 	.word	0x00000000


	//----- nvinfo : EIATTR_FRAME_SIZE
	.align		4
.L_25:
        /*0030*/ 	.byte	0x04, 0x11
        /*0032*/ 	.short	(.L_27 - .L_26)
	.align		4
.L_26:
        /*0034*/ 	.word	index@(_ZN7cutlass13device_kernelINS_4gemm6kernel13GemmUniversalIN4cute5tupleIJiiiiEEENS1_10collective13CollectiveMmaINS1_35MainloopSm100TmaUmmaWarpSpecializedILi3ELi2ELi4ENS5_IJNS4_1CILi1EEESB_SB_EEEEENS5_IJNSA_ILi128EEENSA_ILi64EEENSA_ILi32EEEEEEfNS5_IJlSB_lEEEfSI_NS4_8TiledMMAINS4_8MMA_AtomIJNS4_17SM100_MMA_TF32_SSINS_10tfloat32_tESM_fLi128ELi64ELNS4_4UMMA5MajorE0ELSO_0ELNSN_7ScaleInE0ELSP_0EEEEEENS4_6LayoutISC_NS5_IJNSA_ILi0EEEST_ST_EEEEENS5_IJNS4_10UnderscoreESW_SW_EEEEENS4_13SM90_TMA_LOADENS4_14ComposedLayoutINS4_7SwizzleILi3ELi4ELi3EEENS4_18smem_ptr_flag_bitsILi32EEENSS_INS5_IJNSA_ILi8EEESG_EEENS5_IJSG_SB_EEEEEEEvNS4_8identityESZ_S19_vS1A_EENS_8epilogue10collective18CollectiveEpilogueINS1C_23Sm100TmaWarpSpecializedILi4ELi2ELi16ELb1ELb0EEEJSH_NS5_IJNSS_ISE_SB_EENSS_INSA_ILi16EEESB_EEEEEfSI_fSI_NS1C_6fusion15FusionCallbacksIS1G_NS1L_17LinearCombinationIffffLNS_15FloatRoundStyleE2EEESH_S1K_JEEENS4_5SM1004TMEM4LOAD26SM100_TMEM_LOAD_32dp32b16xESZ_NS10_INS11_ILi2ELi4ELi3EEES14_NSS_INS5_IJS15_S1I_EEENS5_IJS1I_SB_EEEEEEENS4_39AutoVectorizingCopyWithAssumedAlignmentILi128EEENS4_14SM90_TMA_STOREES1Z_S21_S21_EEEvvEEEEvNT_6ParamsE)
        /*0038*/ 	.word	0x00000000


	//----- nvinfo : EIATTR_MIN_STACK_SIZE
	.align		4
.L_27:
        /*003c*/ 	.byte	0x04, 0x12
        /*003e*/ 	.short	(.L_29 - .L_28)
	.align		4
.L_28:
        /*0040*/ 	.word	index@(_ZN7cutlass13device_kernelINS_4gemm6kernel13GemmUniversalIN4cute5tupleIJiiiiEEENS1_10collective13CollectiveMmaINS1_35MainloopSm100TmaUmmaWarpSpecializedILi3ELi2ELi4ENS5_IJNS4_1CILi1EEESB_SB_EEEEENS5_IJNSA_ILi128EEENSA_ILi64EEENSA_ILi32EEEEEEfNS5_IJlSB_lEEEfSI_NS4_8TiledMMAINS4_8MMA_AtomIJNS4_17SM100_MMA_TF32_SSINS_10tfloat32_tESM_fLi128ELi64ELNS4_4UMMA5MajorE0ELSO_0ELNSN_7ScaleInE0ELSP_0EEEEEENS4_6LayoutISC_NS5_IJNSA_ILi0EEEST_ST_EEEEENS5_IJNS4_10UnderscoreESW_SW_EEEEENS4_13SM90_TMA_LOADENS4_14ComposedLayoutINS4_7SwizzleILi3ELi4ELi3EEENS4_18smem_ptr_flag_bitsILi32EEENSS_INS5_IJNSA_ILi8EEESG_EEENS5_IJSG_SB_EEEEEEEvNS4_8identityESZ_S19_vS1A_EENS_8epilogue10collective18CollectiveEpilogueINS1C_23Sm100TmaWarpSpecializedILi4ELi2ELi16ELb1ELb0EEEJSH_NS5_IJNSS_ISE_SB_EENSS_INSA_ILi16EEESB_EEEEEfSI_fSI_NS1C_6fusion15FusionCallbacksIS1G_NS1L_17LinearCombinationIffffLNS_15FloatRoundStyleE2EEESH_S1K_JEEENS4_5SM1004TMEM4LOAD26SM100_TMEM_LOAD_32dp32b16xESZ_NS10_INS11_ILi2ELi4ELi3EEES14_NSS_INS5_IJS15_S1I_EEENS5_IJS1I_SB_EEEEEEENS4_39AutoVectorizingCopyWithAssumedAlignmentILi128EEENS4_14SM90_TMA_STOREES1Z_S21_S21_EEEvvEEEEvNT_6ParamsE)
        /*0044*/ 	.word	0x00000000
.L_29:


//--------------------- .nv.compat                --------------------------
	.section	.nv.compat,"",@"SHT_CUDA_COMPAT_INFO"
	.align	4
        /*0000*/ 	.byte	0x02, 0x09, 0x01, 0x00, 0x02, 0x02, 0x02, 0x00, 0x02, 0x05, 0x05, 0x00, 0x03, 0x07, 0x01, 0x01
        /*0010*/ 	.byte	0x02, 0x03, 0x01, 0x00, 0x02, 0x06, 0x01, 0x00, 0x04, 0x0b, 0x08, 0x00, 0x09, 0x00, 0x00, 0x00
        /*0020*/ 	.byte	0x00, 0x00, 0x00, 0x00


//--------------------- .nv.info._ZN7cutlass13device_kernelINS_4gemm6kernel13GemmUniversalIN4cute5tupleIJiiiiEEENS1_10collective13CollectiveMmaINS1_35MainloopSm100TmaUmmaWarpSpecializedILi3ELi2ELi4ENS5_IJNS4_1CILi1EEESB_SB_EEEEENS5_IJNSA_ILi128EEENSA_ILi64EEENSA_ILi32EEEEEEfNS5_IJlSB_lEEEfSI_NS4_8TiledMMAINS4_8MMA_AtomIJNS4_17SM100_MMA_TF32_SSINS_10tfloat32_tESM_fLi128ELi64ELNS4_4UMMA5MajorE0ELSO_0ELNSN_7ScaleInE0ELSP_0EEEEEENS4_6LayoutISC_NS5_IJNSA_ILi0EEEST_ST_EEEEENS5_IJNS4_10UnderscoreESW_SW_EEEEENS4_13SM90_TMA_LOADENS4_14ComposedLayoutINS4_7SwizzleILi3ELi4ELi3EEENS4_18smem_ptr_flag_bitsILi32EEENSS_INS5_IJNSA_ILi8EEESG_EEENS5_IJSG_SB_EEEEEEEvNS4_8identityESZ_S19_vS1A_EENS_8epilogue10collective18CollectiveEpilogueINS1C_23Sm100TmaWarpSpecializedILi4ELi2ELi16ELb1ELb0EEEJSH_NS5_IJNSS_ISE_SB_EENSS_INSA_ILi16EEESB_EEEEEfSI_fSI_NS1C_6fusion15FusionCallbacksIS1G_NS1L_17LinearCombinationIffffLNS_15FloatRoundStyleE2EEESH_S1K_JEEENS4_5SM1004TMEM4LOAD26SM100_TMEM_LOAD_32dp32b16xESZ_NS10_INS11_ILi2ELi4ELi3EEES14_NSS_INS5_IJS15_S1I_EEENS5_IJS1I_SB_EEEEEEENS4_39AutoVectorizingCopyWithAssumedAlignmentILi128EEENS4_14SM90_TMA_STOREES1Z_S21_S21_EEEvvEEEEvNT_6ParamsE --------------------------
	.section	.nv.info._ZN7cutlass13device_kernelINS_4gemm6kernel13GemmUniversalIN4cute5tupleIJiiiiEEENS1_10collective13CollectiveMmaINS1_35MainloopSm100TmaUmmaWarpSpecializedILi3ELi2ELi4ENS5_IJNS4_1CILi1EEESB_SB_EEEEENS5_IJNSA_ILi128EEENSA_ILi64EEENSA_ILi32EEEEEEfNS5_IJlSB_lEEEfSI_NS4_8TiledMMAINS4_8MMA_AtomIJNS4_17SM100_MMA_TF32_SSINS_10tfloat32_tESM_fLi128ELi64ELNS4_4UMMA5MajorE0ELSO_0ELNSN_7ScaleInE0ELSP_0EEEEEENS4_6LayoutISC_NS5_IJNSA_ILi0EEEST_ST_EEEEENS5_IJNS4_10UnderscoreESW_SW_EEEEENS4_13SM90_TMA_LOADENS4_14ComposedLayoutINS4_7SwizzleILi3ELi4ELi3EEENS4_18smem_ptr_flag_bitsILi32EEENSS_INS5_IJNSA_ILi8EEESG_EEENS5_IJSG_SB_EEEEEEEvNS4_8identityESZ_S19_vS1A_EENS_8epilogue10collective18CollectiveEpilogueINS1C_23Sm100TmaWarpSpecializedILi4ELi2ELi16ELb1ELb0EEEJSH_NS5_IJNSS_ISE_SB_EENSS_INSA_ILi16EEESB_EEEEEfSI_fSI_NS1C_6fusion15FusionCallbacksIS1G_NS1L_17LinearCombinationIffffLNS_15FloatRoundStyleE2EEESH_S1K_JEEENS4_5SM1004TMEM4LOAD26SM100_TMEM_LOAD_32dp32b16xESZ_NS10_INS11_ILi2ELi4ELi3EEES14_NSS_INS5_IJS15_S1I_EEENS5_IJS1I_SB_EEEEEEENS4_39AutoVectorizingCopyWithAssumedAlignmentILi128EEENS4_14SM90_TMA_STOREES1Z_S21_S21_EEEvvEEEEvNT_6ParamsE,"",@"SHT_CUDA_INFO"
	.sectionflags	@""
	.align	4


	//----- nvinfo : EIATTR_CUDA_API_VERSION
	.align		4
        /*0000*/ 	.byte	0x04, 0x37
        /*0002*/ 	.short	(.L_31 - .L_30)
.L_30:
        /*0004*/ 	.word	0x00000082


	//----- nvinfo : EIATTR_KPARAM_INFO
	.align		4
.L_31:
        /*0008*/ 	.byte	0x04, 0x17
        /*000a*/ 	.short	(.L_33 - .L_32)
.L_32:
        /*000c*/ 	.word	0x00000000
        /*0010*/ 	.short	0x0000
        /*0012*/ 	.short	0x0000
        /*0014*/ 	.byte	0x00, 0xf0, 0x01, 0x20


	//----- nvinfo : EIATTR_AT_ENTRY_FRAGMENTS
	.align		4
.L_33:
        /*0018*/ 	.byte	0x04, 0x4f
        /*001a*/ 	.short	(.L_35 - .L_34)


	//   ....[0]....
.L_34:
        /*001c*/ 	.word	0x00000006


	//----- nvinfo : EIATTR_RESERVED_SMEM_USED
	.align		4
.L_35:
        /*0020*/ 	.byte	0x01, 0x41
	.zero		2


	//----- nvinfo : EIATTR_SPARSE_MMA_MASK
	.align		4
        /*0024*/ 	.byte	0x03, 0x50
        /*0026*/ 	.short	0x0000


	//----- nvinfo : EIATTR_TCGEN05_1CTA_USED
	.align		4
        /*0028*/ 	.byte	0x01, 0x51
	.zero		2


	//----- nvinfo : EIATTR_MAXREG_COUNT
	.align		4
        /*002c*/ 	.byte	0x03, 0x1b
        /*002e*/ 	.short	0x00ff


	//----- nvinfo : EIATTR_NUM_BARRIERS
	.align		4
        /*0030*/ 	.byte	0x02, 0x4c
        /*0032*/ 	.byte	0x07
	.zero		1


	//----- nvinfo : EIATTR_EXTERNS
	.align		4
        /*0034*/ 	.byte	0x04, 0x0f
        /*0036*/ 	.short	(.L_37 - .L_36)


	//   ....[0]....
	.align		4
.L_36:
        /*0038*/ 	.word	index@(__assertfail)


	//----- nvinfo : EIATTR_MERCURY_ISA_VERSION
	.align		4
.L_37:
        /*003c*/ 	.byte	0x03, 0x5f
        /*003e*/ 	.short	0x0101


	//----- nvinfo : EIATTR_INT_WARP_WIDE_INSTR_OFFSETS
	.align		4
        /*0040*/ 	.byte	0x04, 0x31
        /*0042*/ 	.short	(.L_39 - .L_38)


	//   ....[0]....
.L_38:
        /*0044*/ 	.word	0x00001dc0


	//   ....[1]....
        /*0048*/ 	.word	0x00003770


	//   ....[2]....
        /*004c*/ 	.word	0x000037a0


	//   ....[3]....
        /*0050*/ 	.word	0x000037f0


	//   ....[4]....
        /*0054*/ 	.word	0x00004100


	//   ....[5]....
        /*0058*/ 	.word	0x00004160


	//   ....[6]....
        /*005c*/ 	.word	0x00004240


	//   ....[7]....
        /*0060*/ 	.word	0x000042b0


	//   ....[8]....
        /*0064*/ 	.word	0x000043c0


	//   ....[9]....
        /*0068*/ 	.word	0x00004450


	//   ....[10]....
        /*006c*/ 	.word	0x00004620


	//   ....[11]....
        /*0070*/ 	.word	0x00004780


	//----- nvinfo : EIATTR_COOP_GROUP_MASK_REGIDS
	.align		4
.L_39:
        /*0074*/ 	.byte	0x04, 0x29
        /*0076*/ 	.short	(.L_41 - .L_40)


	//   ....[0]....
.L_40:
        /*0078*/ 	.word	0xffffffff


	//   ....[1]....
        /*007c*/ 	.word	0xffffffff


	//   ....[2]....
        /*0080*/ 	.word	0xffffffff


	//   ....[3]....
        /*0084*/ 	.word	0xffffffff


	//   ....[4]....
        /*0088*/ 	.word	0xffffffff


	//   ....[5]....
        /*008c*/ 	.word	0xffffffff


	//   ....[6]....
        /*0090*/ 	.word	0xffffffff


	//   ....[7]....
        /*0094*/ 	.word	0xffffffff


	//   ....[8]....
        /*0098*/ 	.word	0xffffffff


	//   ....[9]....
        /*009c*/ 	.word	0xffffffff


	//   ....[10]....
        /*00a0*/ 	.word	0xffffffff


	//   ....[11]....
        /*00a4*/ 	.word	0xffffffff


	//   ....[12]....
        /*00a8*/ 	.word	0xffffffff


	//----- nvinfo : EIATTR_COOP_GROUP_INSTR_OFFSETS
	.align		4
.L_41:
        /*00ac*/ 	.byte	0x04, 0x28
        /*00ae*/ 	.short	(.L_43 - .L_42)


	//   ....[0]....
.L_42:
        /*00b0*/ 	.word	0x00000090


	//   ....[1]....
        /*00b4*/ 	.word	0x000004d0


	//   ....[2]....
        /*00b8*/ 	.word	0x00000620


	//   ....[3]....
        /*00bc*/ 	.word	0x000007c0


	//   ....[4]....
        /*00c0*/ 	.word	0x000008c0


	//   ....[5]....
        /*00c4*/ 	.word	0x00000a30


	//   ....[6]....
        /*00c8*/ 	.word	0x00000bd0


	//   ....[7]....
        /*00cc*/ 	.word	0x00001ca0


	//   ....[8]....
        /*00d0*/ 	.word	0x000029f0


	//   ....[9]....
        /*00d4*/ 	.word	0x00002c00


	//   ....[10]....
        /*00d8*/ 	.word	0x00002c30


	//   ....[11]....
        /*00dc*/ 	.word	0x00003660


	//   ....[12]....
        /*00e0*/ 	.word	0x00003890


	//----- nvinfo : EIATTR_VRC_CTA_INIT_COUNT
	.align		4
.L_43:
        /*00e4*/ 	.byte	0x02, 0x4a
        /*00e6*/ 	.byte	0x80
	.zero		1


	//----- nvinfo : EIATTR_SYSCALL_OFFSETS
	.align		4
        /*00e8*/ 	.byte	0x04, 0x46
        /*00ea*/ 	.short	(.L_45 - .L_44)


	//   ....[0]....
.L_44:
        /*00ec*/ 	.word	0x00005200


	//   ....[1]....
        /*00f0*/ 	.word	0x000052f0


	//   ....[2]....
        /*00f4*/ 	.word	0x00005a60


	//   ....[3]....
        /*00f8*/ 	.word	0x000061e0


	//   ....[4]....
        /*00fc*/ 	.word	0x00006930


	//   ....[5]....
        /*0100*/ 	.word	0x00007080


	//----- nvinfo : EIATTR_MBARRIER_INSTR_OFFSETS
	.align		4
.L_45:
        /*0104*/ 	.byte	0x04, 0x39
        /*0106*/ 	.short	(.L_47 - .L_46)


	//   ....[0]....
.L_46:
        /*0108*/ 	.word	0x000005b0
        /*010c*/ 	.word	0x000000ff
        /*0110*/ 	.word	0x00000000
        /*0114*/ 	.short	0x0100
        /*0116*/ 	.byte	0x05
	.zero		1


	//   ....[1]....
        /*0118*/ 	.word	0x000005c0
        /*011c*/ 	.word	0x000000ff
        /*0120*/ 	.word	0x00000018
        /*0124*/ 	.short	0x0100
        /*0126*/ 	.byte	0x05
	.zero		1


	//   ....[2]....
        /*0128*/ 	.word	0x000005d0
        /*012c*/ 	.word	0x000000ff
        /*0130*/ 	.word	0x00000008
        /*0134*/ 	.short	0x0100
        /*0136*/ 	.byte	0x05
	.zero		1


	//   ....[3]....
        /*0138*/ 	.word	0x000005e0
        /*013c*/ 	.word	0x000000ff
        /*0140*/ 	.word	0x00000020
        /*0144*/ 	.short	0x0100
        /*0146*/ 	.byte	0x05
	.zero		1


	//   ....[4]....
        /*0148*/ 	.word	0x000005f0
        /*014c*/ 	.word	0x000000ff
        /*0150*/ 	.word	0x00000010
        /*0154*/ 	.short	0x0100
        /*0156*/ 	.byte	0x05
	.zero		1


	//   ....[5]....
        /*0158*/ 	.word	0x00000600
        /*015c*/ 	.word	0x000000ff
        /*0160*/ 	.word	0x00000028
        /*0164*/ 	.short	0x0100
        /*0166*/ 	.byte	0x05
	.zero		1


	//   ....[6]....
        /*0168*/ 	.word	0x00000730
        /*016c*/ 	.word	0x000000ff
        /*0170*/ 	.word	0x00000030
        /*0174*/ 	.short	0x0100
        /*0176*/ 	.byte	0x07
	.zero		1


	//   ....[7]....
        /*0178*/ 	.word	0x00000740
        /*017c*/ 	.word	0x000000ff
        /*0180*/ 	.word	0x00000050
        /*0184*/ 	.short	0x0100
        /*0186*/ 	.byte	0x07
	.zero		1


	//   ....[8]....
        /*0188*/ 	.word	0x00000750
        /*018c*/ 	.word	0x000000ff
        /*0190*/ 	.word	0x00000038
        /*0194*/ 	.short	0x0100
        /*0196*/ 	.byte	0x07
	.zero		1


	//   ....[9]....
        /*0198*/ 	.word	0x00000760
        /*019c*/ 	.word	0x000000ff
        /*01a0*/ 	.word	0x00000058
        /*01a4*/ 	.short	0x0100
        /*01a6*/ 	.byte	0x07
	.zero		1


	//   ....[10]....
        /*01a8*/ 	.word	0x00000770
        /*01ac*/ 	.word	0x000000ff
        /*01b0*/ 	.word	0x00000040
        /*01b4*/ 	.short	0x0100
        /*01b6*/ 	.byte	0x07
	.zero		1


	//   ....[11]....
        /*01b8*/ 	.word	0x00000780
        /*01bc*/ 	.word	0x000000ff
        /*01c0*/ 	.word	0x00000060
        /*01c4*/ 	.short	0x0100
        /*01c6*/ 	.byte	0x07
	.zero		1


	//   ....[12]....
        /*01c8*/ 	.word	0x00000790
        /*01cc*/ 	.word	0x000000ff
        /*01d0*/ 	.word	0x00000048
        /*01d4*/ 	.short	0x0100
        /*01d6*/ 	.byte	0x07
	.zero		1


	//   ....[13]....
        /*01d8*/ 	.word	0x000007a0
        /*01dc*/ 	.word	0x000000ff
        /*01e0*/ 	.word	0x00000068
        /*01e4*/ 	.short	0x0100
        /*01e6*/ 	.byte	0x07
	.zero		1


	//   ....[14]....
        /*01e8*/ 	.word	0x00000890
        /*01ec*/ 	.word	0x000000ff
        /*01f0*/ 	.word	0x00000070
        /*01f4*/ 	.short	0x0100
        /*01f6*/ 	.byte	0x05
	.zero		1


	//   ....[15]....
        /*01f8*/ 	.word	0x000008a0
        /*01fc*/ 	.word	0x000000ff
        /*0200*/ 	.word	0x00000078
        /*0204*/ 	.short	0x0100
        /*0206*/ 	.byte	0x05
	.zero		1


	//   ....[16]....
        /*0208*/ 	.word	0x000009e0
        /*020c*/ 	.word	0x000000ff
        /*0210*/ 	.word	0x00000080
        /*0214*/ 	.short	0x0100
        /*0216*/ 	.byte	0x05
	.zero		1


	//   ....[17]....
        /*0218*/ 	.word	0x000009f0
        /*021c*/ 	.word	0x000000ff
        /*0220*/ 	.word	0x00000090
        /*0224*/ 	.short	0x0100
        /*0226*/ 	.byte	0x05
	.zero		1


	//   ....[18]....
        /*0228*/ 	.word	0x00000a00
        /*022c*/ 	.word	0x000000ff
        /*0230*/ 	.word	0x00000088
        /*0234*/ 	.short	0x0100
        /*0236*/ 	.byte	0x05
	.zero		1


	//   ....[19]....
        /*0238*/ 	.word	0x00000a10
        /*023c*/ 	.word	0x000000ff
        /*0240*/ 	.word	0x00000098
        /*0244*/ 	.short	0x0100
        /*0246*/ 	.byte	0x05
	.zero		1


	//   ....[20]....
        /*0248*/ 	.word	0x00000b40
        /*024c*/ 	.word	0x000000ff
        /*0250*/ 	.word	0x000000a0
        /*0254*/ 	.short	0x0100
        /*0256*/ 	.byte	0x07
	.zero		1


	//   ....[21]....
        /*0258*/ 	.word	0x00000b50
        /*025c*/ 	.word	0x000000ff
        /*0260*/ 	.word	0x000000c0
        /*0264*/ 	.short	0x0100
        /*0266*/ 	.byte	0x07
	.zero		1


	//   ....[22]....
        /*0268*/ 	.word	0x00000b60
        /*026c*/ 	.word	0x000000ff
        /*0270*/ 	.word	0x000000a8
        /*0274*/ 	.short	0x0100
        /*0276*/ 	.byte	0x07
	.zero		1


	//   ....[23]....
        /*0278*/ 	.word	0x00000b70
        /*027c*/ 	.word	0x000000ff
        /*0280*/ 	.word	0x000000c8
        /*0284*/ 	.short	0x0100
        /*0286*/ 	.byte	0x07
	.zero		1


	//   ....[24]....
        /*0288*/ 	.word	0x00000b80
        /*028c*/ 	.word	0x000000ff
        /*0290*/ 	.word	0x000000b0
        /*0294*/ 	.short	0x0100
        /*0296*/ 	.byte	0x07
	.zero		1


	//   ....[25]....
        /*0298*/ 	.word	0x00000b90
        /*029c*/ 	.word	0x000000ff
        /*02a0*/ 	.word	0x000000d0
        /*02a4*/ 	.short	0x0100
        /*02a6*/ 	.byte	0x07
	.zero		1


	//   ....[26]....
        /*02a8*/ 	.word	0x00000ba0
        /*02ac*/ 	.word	0x000000ff
        /*02b0*/ 	.word	0x000000b8
        /*02b4*/ 	.short	0x0100
        /*02b6*/ 	.byte	0x07
	.zero		1


	//   ....[27]....
        /*02b8*/ 	.word	0x00000bb0
        /*02bc*/ 	.word	0x000000ff
        /*02c0*/ 	.word	0x000000d8
        /*02c4*/ 	.short	0x0100
        /*02c6*/ 	.byte	0x07
	.zero		1


	//   ....[28]....
        /*02c8*/ 	.word	0x00000ca0
        /*02cc*/ 	.word	0x000000ff
        /*02d0*/ 	.word	0x000000e0
        /*02d4*/ 	.short	0x0100
        /*02d6*/ 	.byte	0x05
	.zero		1


	//   ....[29]....
        /*02d8*/ 	.word	0x00000cb0
        /*02dc*/ 	.word	0x000000ff
        /*02e0*/ 	.word	0x000000f0
        /*02e4*/ 	.short	0x0100
        /*02e6*/ 	.byte	0x05
	.zero		1


	//   ....[30]....
        /*02e8*/ 	.word	0x00000cc0
        /*02ec*/ 	.word	0x000000ff
        /*02f0*/ 	.word	0x000000e8
        /*02f4*/ 	.short	0x0100
        /*02f6*/ 	.byte	0x05
	.zero		1


	//   ....[31]....
        /*02f8*/ 	.word	0x00000cd0
        /*02fc*/ 	.word	0x000000ff
        /*0300*/ 	.word	0x000000f8
        /*0304*/ 	.short	0x0100
        /*0306*/ 	.byte	0x05
	.zero		1


	//   ....[32]....
        /*0308*/ 	.word	0x000015a0
        /*030c*/ 	.word	0x00000002
        /*0310*/ 	.word	0x000000f0
        /*0314*/ 	.short	0x010a
        /*0316*/ 	.byte	0xff
	.zero		1


	//   ....[33]....
        /*0318*/ 	.word	0x000015d0
        /*031c*/ 	.word	0x00000002
        /*0320*/ 	.word	0x000000e0
        /*0324*/ 	.short	0x0101
        /*0326*/ 	.byte	0xff
	.zero		1


	//   ....[34]....
        /*0328*/ 	.word	0x000016a0
        /*032c*/ 	.word	0x000000ff
        /*0330*/ 	.word	0x00000018
        /*0334*/ 	.short	0x010a
        /*0336*/ 	.byte	0x08
	.zero		1


	//   ....[35]....
        /*0338*/ 	.word	0x00001740
        /*033c*/ 	.word	0x000000ff
        /*0340*/ 	.word	0x00000018
        /*0344*/ 	.short	0x010a
        /*0346*/ 	.byte	0x21
	.zero		1


	//   ....[36]....
        /*0348*/ 	.word	0x00001890
        /*034c*/ 	.word	0x000000ff
        /*0350*/ 	.word	0x00000018
        /*0354*/ 	.short	0x010a
        /*0356*/ 	.byte	0x08
	.zero		1


	//   ....[37]....
        /*0358*/ 	.word	0x000019a0
        /*035c*/ 	.word	0x000000ff
        /*0360*/ 	.word	0x00000078
        /*0364*/ 	.short	0x0101
        /*0366*/ 	.byte	0x04
	.zero		1


	//   ....[38]....
        /*0368*/ 	.word	0x000019c0
        /*036c*/ 	.word	0x000000ff
        /*0370*/ 	.word	0x00000018
        /*0374*/ 	.short	0x010a
        /*0376*/ 	.byte	0x08
	.zero		1


	//   ....[39]....
        /*0378*/ 	.word	0x00001a40
        /*037c*/ 	.word	0x000000ff
        /*0380*/ 	.word	0x00000018
        /*0384*/ 	.short	0x010a
        /*0386*/ 	.byte	0x11
	.zero		1


	//   ....[40]....
        /*0388*/ 	.word	0x00001b90
        /*038c*/ 	.word	0x000000ff
        /*0390*/ 	.word	0x00000018
        /*0394*/ 	.short	0x010a
        /*0396*/ 	.byte	0x08
	.zero		1


	//   ....[41]....
        /*0398*/ 	.word	0x00001cd0
        /*039c*/ 	.word	0x00000002
        /*03a0*/ 	.word	0x00000080
        /*03a4*/ 	.short	0x010a
        /*03a6*/ 	.byte	0xff
	.zero		1


	//   ....[42]....
        /*03a8*/ 	.word	0x00001d90
        /*03ac*/ 	.word	0x00000002
        /*03b0*/ 	.word	0x00000000
        /*03b4*/ 	.short	0x0101
        /*03b6*/ 	.byte	0xff
	.zero		1


	//   ....[43]....
        /*03b8*/ 	.word	0x000022f0
        /*03bc*/ 	.word	0x000000ff
        /*03c0*/ 	.word	0x00000000
        /*03c4*/ 	.short	0x010a
        /*03c6*/ 	.byte	0x05
	.zero		1


	//   ....[44]....
        /*03c8*/ 	.word	0x00002380
        /*03cc*/ 	.word	0x000000ff
        /*03d0*/ 	.word	0x00000000
        /*03d4*/ 	.short	0x010a
        /*03d6*/ 	.byte	0x05
	.zero		1


	//   ....[45]....
        /*03d8*/ 	.word	0x00002420
        /*03dc*/ 	.word	0x00000000
        /*03e0*/ 	.word	0x00000000
        /*03e4*/ 	.short	0x010a
        /*03e6*/ 	.byte	0xff
	.zero		1


	//   ....[46]....
        /*03e8*/ 	.word	0x00002540
        /*03ec*/ 	.word	0x00000000
        /*03f0*/ 	.word	0x000000e0
        /*03f4*/ 	.short	0x010a
        /*03f6*/ 	.byte	0xff
	.zero		1


	//   ....[47]....
        /*03f8*/ 	.word	0x000025b0
        /*03fc*/ 	.word	0x00000000
        /*0400*/ 	.word	0x00000000
        /*0404*/ 	.short	0x0101
        /*0406*/ 	.byte	0xff
	.zero		1


	//   ....[48]....
        /*0408*/ 	.word	0x000025d0
        /*040c*/ 	.word	0x000000ff
        /*0410*/ 	.word	0x00000090
        /*0414*/ 	.short	0x010a
        /*0416*/ 	.byte	0x05
	.zero		1


	//   ....[49]....
        /*0418*/ 	.word	0x000026f0
        /*041c*/ 	.word	0x00000000
        /*0420*/ 	.word	0x00000080
        /*0424*/ 	.short	0x010a
        /*0426*/ 	.byte	0xff
	.zero		1


	//   ....[50]....
        /*0428*/ 	.word	0x000027f0
        /*042c*/ 	.word	0x00000000
        /*0430*/ 	.word	0x00000000
        /*0434*/ 	.short	0x0101
        /*0436*/ 	.byte	0xff
	.zero		1


	//   ....[51]....
        /*0438*/ 	.word	0x00002880
        /*043c*/ 	.word	0x000000ff
        /*0440*/ 	.word	0x00000090
        /*0444*/ 	.short	0x0106
        /*0446*/ 	.byte	0x05
	.zero		1


	//   ....[52]....
        /*0448*/ 	.word	0x000028a0
        /*044c*/ 	.word	0x000000ff
        /*0450*/ 	.word	0x00000090
        /*0454*/ 	.short	0x010a
        /*0456*/ 	.byte	0x05
	.zero		1


	//   ....[53]....
        /*0458*/ 	.word	0x00002930
        /*045c*/ 	.word	0x000000ff
        /*0460*/ 	.word	0x00000090
        /*0464*/ 	.short	0x0106
        /*0466*/ 	.byte	0x04
	.zero		1


	//   ....[54]....
        /*0468*/ 	.word	0x00002970
        /*046c*/ 	.word	0x00000000
        /*0470*/ 	.word	0x00000090
        /*0474*/ 	.short	0x010a
        /*0476*/ 	.byte	0xff
	.zero		1


	//   ....[55]....
        /*0478*/ 	.word	0x00002eb0
        /*047c*/ 	.word	0x00000000
        /*0480*/ 	.word	0x00000080
        /*0484*/ 	.short	0x010a
        /*0486*/ 	.byte	0xff
	.zero		1


	//   ....[56]....
        /*0488*/ 	.word	0x00002fc0
        /*048c*/ 	.word	0x00000003
        /*0490*/ 	.word	0x00000000
        /*0494*/ 	.short	0x0101
        /*0496*/ 	.byte	0xff
	.zero		1


	//   ....[57]....
        /*0498*/ 	.word	0x00002fd0
        /*049c*/ 	.word	0x000000ff
        /*04a0*/ 	.word	0x00000000
        /*04a4*/ 	.short	0x010a
        /*04a6*/ 	.byte	0x06
	.zero		1


	//   ....[58]....
        /*04a8*/ 	.word	0x00002ff0
        /*04ac*/ 	.word	0x000000ff
        /*04b0*/ 	.word	0x000000c0
        /*04b4*/ 	.short	0x010a
        /*04b6*/ 	.byte	0x07
	.zero		1


	//   ....[59]....
        /*04b8*/ 	.word	0x000030c0
        /*04bc*/ 	.word	0x000000ff
        /*04c0*/ 	.word	0x00000000
        /*04c4*/ 	.short	0x010a
        /*04c6*/ 	.byte	0x06
	.zero		1


	//   ....[60]....
        /*04c8*/ 	.word	0x000031f0
        /*04cc*/ 	.word	0x000000ff
        /*04d0*/ 	.word	0x00000000
        /*04d4*/ 	.short	0x010a
        /*04d6*/ 	.byte	0x1a
	.zero		1


	//   ....[61]....
        /*04d8*/ 	.word	0x00003490
        /*04dc*/ 	.word	0x000000ff
        /*04e0*/ 	.word	0x00000000
        /*04e4*/ 	.short	0x010a
        /*04e6*/ 	.byte	0x06
	.zero		1


	//   ....[62]....
        /*04e8*/ 	.word	0x00003520
        /*04ec*/ 	.word	0x000000ff
        /*04f0*/ 	.word	0x00000000
        /*04f4*/ 	.short	0x010a
        /*04f6*/ 	.byte	0x06
	.zero		1


	//   ....[63]....
        /*04f8*/ 	.word	0x000035b0
        /*04fc*/ 	.word	0x000000ff
        /*0500*/ 	.word	0x00000000
        /*0504*/ 	.short	0x010a
        /*0506*/ 	.byte	0x06
	.zero		1


	//   ....[64]....
        /*0508*/ 	.word	0x00003640
        /*050c*/ 	.word	0x000000ff
        /*0510*/ 	.word	0x00000000
        /*0514*/ 	.short	0x010a
        /*0516*/ 	.byte	0x07
	.zero		1


	//   ....[65]....
        /*0518*/ 	.word	0x00003ab0
        /*051c*/ 	.word	0x00000000
        /*0520*/ 	.word	0x00000080
        /*0524*/ 	.short	0x010a
        /*0526*/ 	.byte	0xff
	.zero		1


	//   ....[66]....
        /*0528*/ 	.word	0x00003b70
        /*052c*/ 	.word	0x00000000
        /*0530*/ 	.word	0x00000000
        /*0534*/ 	.short	0x0101
        /*0536*/ 	.byte	0xff
	.zero		1


	//   ....[67]....
        /*0538*/ 	.word	0x00003e90
        /*053c*/ 	.word	0x000000ff
        /*0540*/ 	.word	0x00000078
        /*0544*/ 	.short	0x010a
        /*0546*/ 	.byte	0x07
	.zero		1


	//   ....[68]....
        /*0548*/ 	.word	0x00004080
        /*054c*/ 	.word	0x000000ff
        /*0550*/ 	.word	0x00000050
        /*0554*/ 	.short	0x010a
        /*0556*/ 	.byte	0x07
	.zero		1


	//   ....[69]....
        /*0558*/ 	.word	0x000041f0
        /*055c*/ 	.word	0x000000ff
        /*0560*/ 	.word	0x00000030
        /*0564*/ 	.short	0x010b
        /*0566*/ 	.byte	0x07
	.zero		1


	//   ....[70]....
        /*0568*/ 	.word	0x00004200
        /*056c*/ 	.word	0x000000ff
        /*0570*/ 	.word	0x00000000
        /*0574*/ 	.short	0x0101
        /*0576*/ 	.byte	0x08
	.zero		1


	//   ....[71]....
        /*0578*/ 	.word	0x00004210
        /*057c*/ 	.word	0x000000ff
        /*0580*/ 	.word	0x00000058
        /*0584*/ 	.short	0x010a
        /*0586*/ 	.byte	0x07
	.zero		1


	//   ....[72]....
        /*0588*/ 	.word	0x00004360
        /*058c*/ 	.word	0x000000ff
        /*0590*/ 	.word	0x00000038
        /*0594*/ 	.short	0x010b
        /*0596*/ 	.byte	0x07
	.zero		1


	//   ....[73]....
        /*0598*/ 	.word	0x00004370
        /*059c*/ 	.word	0x000000ff
        /*05a0*/ 	.word	0x00000000
        /*05a4*/ 	.short	0x0101
        /*05a6*/ 	.byte	0x08
	.zero		1


	//   ....[74]....
        /*05a8*/ 	.word	0x00004380
        /*05ac*/ 	.word	0x000000ff
        /*05b0*/ 	.word	0x00000060
        /*05b4*/ 	.short	0x010a
        /*05b6*/ 	.byte	0x07
	.zero		1


	//   ....[75]....
        /*05b8*/ 	.word	0x00004500
        /*05bc*/ 	.word	0x000000ff
        /*05c0*/ 	.word	0x00000040
        /*05c4*/ 	.short	0x010b
        /*05c6*/ 	.byte	0x07
	.zero		1


	//   ....[76]....
        /*05c8*/ 	.word	0x00004540
        /*05cc*/ 	.word	0x000000ff
        /*05d0*/ 	.word	0x00000000
        /*05d4*/ 	.short	0x0101
        /*05d6*/ 	.byte	0x08
	.zero		1


	//   ....[77]....
        /*05d8*/ 	.word	0x00004580
        /*05dc*/ 	.word	0x000000ff
        /*05e0*/ 	.word	0x00000068
        /*05e4*/ 	.short	0x010a
        /*05e6*/ 	.byte	0x07
	.zero		1


	//   ....[78]....
        /*05e8*/ 	.word	0x000047c0
        /*05ec*/ 	.word	0x000000ff
        /*05f0*/ 	.word	0x00000048
        /*05f4*/ 	.short	0x010b
        /*05f6*/ 	.byte	0x07
	.zero		1


	//   ....[79]....
        /*05f8*/ 	.word	0x000047e0
        /*05fc*/ 	.word	0x000000ff
        /*0600*/ 	.word	0x00000000
        /*0604*/ 	.short	0x0101
        /*0606*/ 	.byte	0x0d
	.zero		1


	//   ....[80]....
        /*0608*/ 	.word	0x00004810
        /*060c*/ 	.word	0x000000ff
        /*0610*/ 	.word	0x00000050
        /*0614*/ 	.short	0x010a
        /*0616*/ 	.byte	0x07
	.zero		1


	//   ....[81]....
        /*0618*/ 	.word	0x00004830
        /*061c*/ 	.word	0x000000ff
        /*0620*/ 	.word	0x00000058
        /*0624*/ 	.short	0x010a
        /*0626*/ 	.byte	0x07
	.zero		1


	//   ....[82]....
        /*0628*/ 	.word	0x00004850
        /*062c*/ 	.word	0x000000ff
        /*0630*/ 	.word	0x00000060
        /*0634*/ 	.short	0x010a
        /*0636*/ 	.byte	0x07
	.zero		1


	//   ....[83]....
        /*0638*/ 	.word	0x00004890
        /*063c*/ 	.word	0x00000000
        /*0640*/ 	.word	0x00000068
        /*0644*/ 	.short	0x010a
        /*0646*/ 	.byte	0xff
	.zero		1


	//   ....[84]....
        /*0648*/ 	.word	0x00004bc0
        /*064c*/ 	.word	0x00000000
        /*0650*/ 	.word	0x00000080
        /*0654*/ 	.short	0x010a
        /*0656*/ 	.byte	0xff
	.zero		1


	//   ....[85]....
        /*0658*/ 	.word	0x00004cd0
        /*065c*/ 	.word	0x00000000
        /*0660*/ 	.word	0x00000000
        /*0664*/ 	.short	0x0101
        /*0666*/ 	.byte	0xff
	.zero		1


	//   ....[86]....
        /*0668*/ 	.word	0x00005720
        /*066c*/ 	.word	0x000000ff
        /*0670*/ 	.word	0x00000030
        /*0674*/ 	.short	0x010a
        /*0676*/ 	.byte	0x30
	.zero		1


	//   ....[87]....
        /*0678*/ 	.word	0x00005760
        /*067c*/ 	.word	0x00000054
        /*0680*/ 	.word	0x000000a0
        /*0684*/ 	.short	0x010a
        /*0686*/ 	.byte	0xff
	.zero		1


	//   ....[88]....
        /*0688*/ 	.word	0x00005850
        /*068c*/ 	.word	0x000000ff
        /*0690*/ 	.word	0x00000030
        /*0694*/ 	.short	0x010a
        /*0696*/ 	.byte	0x30
	.zero		1


	//   ....[89]....
        /*0698*/ 	.word	0x00005940
        /*069c*/ 	.word	0x00000054
        /*06a0*/ 	.word	0x000000a0
        /*06a4*/ 	.short	0x010a
        /*06a6*/ 	.byte	0xff
	.zero		1


	//   ....[90]....
        /*06a8*/ 	.word	0x00005f10
        /*06ac*/ 	.word	0x00000000
        /*06b0*/ 	.word	0x00000000
        /*06b4*/ 	.short	0x0101
        /*06b6*/ 	.byte	0xff
	.zero		1


	//   ....[91]....
        /*06b8*/ 	.word	0x00005f20
        /*06bc*/ 	.word	0x00000002
        /*06c0*/ 	.word	0x00000030
        /*06c4*/ 	.short	0x010a
        /*06c6*/ 	.byte	0xff
	.zero		1


	//   ....[92]....
        /*06c8*/ 	.word	0x00006000
        /*06cc*/ 	.word	0x00000002
        /*06d0*/ 	.word	0x00000030
        /*06d4*/ 	.short	0x010a
        /*06d6*/ 	.byte	0xff
	.zero		1


	//   ....[93]....
        /*06d8*/ 	.word	0x00006660
        /*06dc*/ 	.word	0x00000010
        /*06e0*/ 	.word	0x00000000
        /*06e4*/ 	.short	0x0101
        /*06e6*/ 	.byte	0xff
	.zero		1


	//   ....[94]....
        /*06e8*/ 	.word	0x00006680
        /*06ec*/ 	.word	0x00000000
        /*06f0*/ 	.word	0x00000030
        /*06f4*/ 	.short	0x010a
        /*06f6*/ 	.byte	0xff
	.zero		1


	//   ....[95]....
        /*06f8*/ 	.word	0x00006750
        /*06fc*/ 	.word	0x00000000
        /*0700*/ 	.word	0x00000030
        /*0704*/ 	.short	0x010a
        /*0706*/ 	.byte	0xff
	.zero		1


	//   ....[96]....
        /*0708*/ 	.word	0x00006db0
        /*070c*/ 	.word	0x00000010
        /*0710*/ 	.word	0x00000000
        /*0714*/ 	.short	0x0101
        /*0716*/ 	.byte	0xff
	.zero		1


	//   ....[97]....
        /*0718*/ 	.word	0x00006dd0
        /*071c*/ 	.word	0x00000000
        /*0720*/ 	.word	0x00000030
        /*0724*/ 	.short	0x010a
        /*0726*/ 	.byte	0xff
	.zero		1


	//   ....[98]....
        /*0728*/ 	.word	0x00006ea0
        /*072c*/ 	.word	0x00000000
        /*0730*/ 	.word	0x00000030
        /*0734*/ 	.short	0x010a
        /*0736*/ 	.byte	0xff
	.zero		1


	//   ....[99]....
        /*0738*/ 	.word	0x00007120
        /*073c*/ 	.word	0x000000ff
        /*0740*/ 	.word	0x00000000
        /*0744*/ 	.short	0x0101
        /*0746*/ 	.byte	0x05
	.zero		1


	//   ....[100]....
        /*0748*/ 	.word	0x00007560
        /*074c*/ 	.word	0x00000000
        /*0750*/ 	.word	0x00000000
        /*0754*/ 	.short	0x0101
        /*0756*/ 	.byte	0xff
	.zero		1


	//   ....[101]....
        /*0758*/ 	.word	0x000077d0
        /*075c*/ 	.word	0x000000ff
        /*0760*/ 	.word	0x00000000
        /*0764*/ 	.short	0x0101
        /*0766*/ 	.byte	0x04
	.zero		1


	//   ....[102]....
        /*0768*/ 	.word	0x000077f0
        /*076c*/ 	.word	0x00000002
        /*0770*/ 	.word	0x000000f0
        /*0774*/ 	.short	0x010a
        /*0776*/ 	.byte	0xff
	.zero		1


	//   ....[103]....
        /*0778*/ 	.word	0x00007850
        /*077c*/ 	.word	0x00000002
        /*0780*/ 	.word	0x00000018
        /*0784*/ 	.short	0x010a
        /*0786*/ 	.byte	0xff
	.zero		1


	//   ....[104]....
        /*0788*/ 	.word	0x000078b0
        /*078c*/ 	.word	0x00000002
        /*0790*/ 	.word	0x00000018
        /*0794*/ 	.short	0x010a
        /*0796*/ 	.byte	0xff
	.zero		1


	//   ....[105]....
        /*0798*/ 	.word	0x00007900
        /*079c*/ 	.word	0x00000002
        /*07a0*/ 	.word	0x00000080
        /*07a4*/ 	.short	0x010a
        /*07a6*/ 	.byte	0xff
	.zero		1


	//   ....[106]....
        /*07a8*/ 	.word	0x00007960
        /*07ac*/ 	.word	0x00000000
        /*07b0*/ 	.word	0x00000000
        /*07b4*/ 	.short	0x010a
        /*07b6*/ 	.byte	0xff
	.zero		1


	//   ....[107]....
        /*07b8*/ 	.word	0x000079c0
        /*07bc*/ 	.word	0x00000000
        /*07c0*/ 	.word	0x00000000
        /*07c4*/ 	.short	0x010a
        /*07c6*/ 	.byte	0xff
	.zero		1


	//   ....[108]....
        /*07c8*/ 	.word	0x00007a10
        /*07cc*/ 	.word	0x00000000
        /*07d0*/ 	.word	0x000000e0
        /*07d4*/ 	.short	0x010a
        /*07d6*/ 	.byte	0xff
	.zero		1


	//   ....[109]....
        /*07d8*/ 	.word	0x00007a70
        /*07dc*/ 	.word	0x00000000
        /*07e0*/ 	.word	0x00000090
        /*07e4*/ 	.short	0x010a
        /*07e6*/ 	.byte	0xff
	.zero		1


	//   ....[110]....
        /*07e8*/ 	.word	0x00007ac0
        /*07ec*/ 	.word	0x00000000
        /*07f0*/ 	.word	0x00000080
        /*07f4*/ 	.short	0x010a
        /*07f6*/ 	.byte	0xff
	.zero		1


	//   ....[111]....
        /*07f8*/ 	.word	0x00007b20
        /*07fc*/ 	.word	0x00000000
        /*0800*/ 	.word	0x00000090
        /*0804*/ 	.short	0x010a
        /*0806*/ 	.byte	0xff
	.zero		1


	//   ....[112]....
        /*0808*/ 	.word	0x00007b70
        /*080c*/ 	.word	0x00000000
        /*0810*/ 	.word	0x00000080
        /*0814*/ 	.short	0x010a
        /*0816*/ 	.byte	0xff
	.zero		1


	//   ....[113]....
        /*0818*/ 	.word	0x00007bd0
        /*081c*/ 	.word	0x00000002
        /*0820*/ 	.word	0x000000c0
        /*0824*/ 	.short	0x010a
        /*0826*/ 	.byte	0xff
	.zero		1


	//   ....[114]....
        /*0828*/ 	.word	0x00007c30
        /*082c*/ 	.word	0x00000000
        /*0830*/ 	.word	0x00000000
        /*0834*/ 	.short	0x010a
        /*0836*/ 	.byte	0xff
	.zero		1


	//   ....[115]....
        /*0838*/ 	.word	0x00007c90
        /*083c*/ 	.word	0x00000000
        /*0840*/ 	.word	0x00000000
        /*0844*/ 	.short	0x010a
        /*0846*/ 	.byte	0xff
	.zero		1


	//   ....[116]....
        /*0848*/ 	.word	0x00007cf0
        /*084c*/ 	.word	0x00000000
        /*0850*/ 	.word	0x00000000
        /*0854*/ 	.short	0x010a
        /*0856*/ 	.byte	0xff
	.zero		1


	//   ....[117]....
        /*0858*/ 	.word	0x00007d50
        /*085c*/ 	.word	0x00000000
        /*0860*/ 	.word	0x00000000
        /*0864*/ 	.short	0x010a
        /*0866*/ 	.byte	0xff
	.zero		1


	//   ....[118]....
        /*0868*/ 	.word	0x00007db0
        /*086c*/ 	.word	0x00000000
        /*0870*/ 	.word	0x00000000
        /*0874*/ 	.short	0x010a
        /*0876*/ 	.byte	0xff
	.zero		1


	//   ....[119]....
        /*0878*/ 	.word	0x00007e00
        /*087c*/ 	.word	0x00000000
        /*0880*/ 	.word	0x00000080
        /*0884*/ 	.short	0x010a
        /*0886*/ 	.byte	0xff
	.zero		1


	//   ....[120]....
        /*0888*/ 	.word	0x00007e60
        /*088c*/ 	.word	0x00000000
        /*0890*/ 	.word	0x00000078
        /*0894*/ 	.short	0x010a
        /*0896*/ 	.byte	0xff
	.zero		1


	//   ....[121]....
        /*0898*/ 	.word	0x00007ec0
        /*089c*/ 	.word	0x00000000
        /*08a0*/ 	.word	0x00000050
        /*08a4*/ 	.short	0x010a
        /*08a6*/ 	.byte	0xff
	.zero		1


	//   ....[122]....
        /*08a8*/ 	.word	0x00007f20
        /*08ac*/ 	.word	0x00000000
        /*08b0*/ 	.word	0x00000058
        /*08b4*/ 	.short	0x010a
        /*08b6*/ 	.byte	0xff
	.zero		1


	//   ....[123]....
        /*08b8*/ 	.word	0x00007f80
        /*08bc*/ 	.word	0x00000000
        /*08c0*/ 	.word	0x00000060
        /*08c4*/ 	.short	0x010a
        /*08c6*/ 	.byte	0xff
	.zero		1


	//   ....[124]....
        /*08c8*/ 	.word	0x00007fe0
        /*08cc*/ 	.word	0x00000000
        /*08d0*/ 	.word	0x00000068
        /*08d4*/ 	.short	0x010a
        /*08d6*/ 	.byte	0xff
	.zero		1


	//   ....[125]....
        /*08d8*/ 	.word	0x00008040
        /*08dc*/ 	.word	0x00000000
        /*08e0*/ 	.word	0x00000050
        /*08e4*/ 	.short	0x010a
        /*08e6*/ 	.byte	0xff
	.zero		1


	//   ....[126]....
        /*08e8*/ 	.word	0x000080a0
        /*08ec*/ 	.word	0x00000000
        /*08f0*/ 	.word	0x00000058
        /*08f4*/ 	.short	0x010a
        /*08f6*/ 	.byte	0xff
	.zero		1


	//   ....[127]....
        /*08f8*/ 	.word	0x00008100
        /*08fc*/ 	.word	0x00000000
        /*0900*/ 	.word	0x00000060
        /*0904*/ 	.short	0x010a
        /*0906*/ 	.byte	0xff
	.zero		1


	//   ....[128]....
        /*0908*/ 	.word	0x00008150
        /*090c*/ 	.word	0x00000000
        /*0910*/ 	.word	0x00000080
        /*0914*/ 	.short	0x010a
        /*0916*/ 	.byte	0xff
	.zero		1


	//   ....[129]....
        /*0918*/ 	.word	0x000081b0
        /*091c*/ 	.word	0x00000002
        /*0920*/ 	.word	0x00000030
        /*0924*/ 	.short	0x010a
        /*0926*/ 	.byte	0xff
	.zero		1


	//   ....[130]....
        /*0928*/ 	.word	0x00008200
        /*092c*/ 	.word	0x00000054
        /*0930*/ 	.word	0x000000a0
        /*0934*/ 	.short	0x010a
        /*0936*/ 	.byte	0xff
	.zero		1


	//   ....[131]....
        /*0938*/ 	.word	0x00008250
        /*093c*/ 	.word	0x00000002
        /*0940*/ 	.word	0x00000030
        /*0944*/ 	.short	0x010a
        /*0946*/ 	.byte	0xff
	.zero		1


	//   ....[132]....
        /*0948*/ 	.word	0x000082a0
        /*094c*/ 	.word	0x00000000
        /*0950*/ 	.word	0x00000030
        /*0954*/ 	.short	0x010a
        /*0956*/ 	.byte	0xff
	.zero		1


	//   ....[133]....
        /*0958*/ 	.word	0x000082f0
        /*095c*/ 	.word	0x00000000
        /*0960*/ 	.word	0x00000030
        /*0964*/ 	.short	0x010a
        /*0966*/ 	.byte	0xff
	.zero		1


	//----- nvinfo : EIATTR_NUM_MBARRIERS
	.align		4
.L_47:
        /*0968*/ 	.byte	0x03, 0x38
        /*096a*/ 	.short	0x0020


	//----- nvinfo : EIATTR_EXIT_INSTR_OFFSETS
	.align		4
        /*096c*/ 	.byte	0x04, 0x1c
        /*096e*/ 	.short	(.L_49 - .L_48)


	//   ....[0]....
.L_48:
        /*0970*/ 	.word	0x00002450


	//   ....[1]....
        /*0974*/ 	.word	0x00002940


	//   ....[2]....
        /*0978*/ 	.word	0x000029a0


	//   ....[3]....
        /*097c*/ 	.word	0x000038a0


	//   ....[4]....
        /*0980*/ 	.word	0x000048c0


	//   ....[5]....
        /*0984*/ 	.word	0x00004900


	//   ....[6]....
        /*0988*/ 	.word	0x000076c0


	//   ....[7]....
        /*098c*/ 	.word	0x00007740


	//   ....[8]....
        /*0990*/ 	.word	0x00007770


	//   ....[9]....
        /*0994*/ 	.word	0x000077e0


	//----- nvinfo : EIATTR_MAX_THREADS
	.align		4
.L_49:
        /*0998*/ 	.byte	0x04, 0x05
        /*099a*/ 	.short	(.L_51 - .L_50)
.L_50:
        /*099c*/ 	.word	0x00000100
        /*09a0*/ 	.word	0x00000001
        /*09a4*/ 	.word	0x00000001


	//----- nvinfo : EIATTR_CRS_STACK_SIZE
	.align		4
.L_51:
        /*09a8*/ 	.byte	0x04, 0x1e
        /*09aa*/ 	.short	(.L_53 - .L_52)
.L_52:
        /*09ac*/ 	.word	0x00000000


	//----- nvinfo : EIATTR_CBANK_PARAM_SIZE
	.align		4
.L_53:
        /*09b0*/ 	.byte	0x03, 0x19
        /*09b2*/ 	.short	0x0800


	//----- nvinfo : EIATTR_PARAM_CBANK
	.align		4
        /*09b4*/ 	.byte	0x04, 0x0a
        /*09b6*/ 	.short	(.L_55 - .L_54)
	.align		4
.L_54:
        /*09b8*/ 	.word	index@(.nv.constant0._ZN7cutlass13device_kernelINS_4gemm6kernel13GemmUniversalIN4cute5tupleIJiiiiEEENS1_10collective13CollectiveMmaINS1_35MainloopSm100TmaUmmaWarpSpecializedILi3ELi2ELi4ENS5_IJNS4_1CILi1EEESB_SB_EEEEENS5_IJNSA_ILi128EEENSA_ILi64EEENSA_ILi32EEEEEEfNS5_IJlSB_lEEEfSI_NS4_8TiledMMAINS4_8MMA_AtomIJNS4_17SM100_MMA_TF32_SSINS_10tfloat32_tESM_fLi128ELi64ELNS4_4UMMA5MajorE0ELSO_0ELNSN_7ScaleInE0ELSP_0EEEEEENS4_6LayoutISC_NS5_IJNSA_ILi0EEEST_ST_EEEEENS5_IJNS4_10UnderscoreESW_SW_EEEEENS4_13SM90_TMA_LOADENS4_14ComposedLayoutINS4_7SwizzleILi3ELi4ELi3EEENS4_18smem_ptr_flag_bitsILi32EEENSS_INS5_IJNSA_ILi8EEESG_EEENS5_IJSG_SB_EEEEEEEvNS4_8identityESZ_S19_vS1A_EENS_8epilogue10collective18CollectiveEpilogueINS1C_23Sm100TmaWarpSpecializedILi4ELi2ELi16ELb1ELb0EEEJSH_NS5_IJNSS_ISE_SB_EENSS_INSA_ILi16EEESB_EEEEEfSI_fSI_NS1C_6fusion15FusionCallbacksIS1G_NS1L_17LinearCombinationIffffLNS_15FloatRoundStyleE2EEESH_S1K_JEEENS4_5SM1004TMEM4LOAD26SM100_TMEM_LOAD_32dp32b16xESZ_NS10_INS11_ILi2ELi4ELi3EEES14_NSS_INS5_IJS15_S1I_EEENS5_IJS1I_SB_EEEEEEENS4_39AutoVectorizingCopyWithAssumedAlignmentILi128EEENS4_14SM90_TMA_STOREES1Z_S21_S21_EEEvvEEEEvNT_6ParamsE)
        /*09bc*/ 	.short	0x0380
        /*09be*/ 	.short	0x0800


	//----- nvinfo : EIATTR_SW_WAR
	.align		4
.L_55:
        /*09c0*/ 	.byte	0x04, 0x36
        /*09c2*/ 	.short	(.L_57 - .L_56)
.L_56:
        /*09c4*/ 	.word	0x00000008
.L_57:


//--------------------- .nv.callgraph             --------------------------
	.section	.nv.callgraph,"",@"SHT_CUDA_CALLGRAPH"
	.align	4
	.sectionentsize	8
	.align		4
        /*0000*/ 	.word	0x00000000
	.align		4
        /*0004*/ 	.word	0xffffffff
	.align		4
        /*0008*/ 	.word	index@(_ZN7cutlass13device_kernelINS_4gemm6kernel13GemmUniversalIN4cute5tupleIJiiiiEEENS1_10collective13CollectiveMmaINS1_35MainloopSm100TmaUmmaWarpSpecializedILi3ELi2ELi4ENS5_IJNS4_1CILi1EEESB_SB_EEEEENS5_IJNSA_ILi128EEENSA_ILi64EEENSA_ILi32EEEEEEfNS5_IJlSB_lEEEfSI_NS4_8TiledMMAINS4_8MMA_AtomIJNS4_17SM100_MMA_TF32_SSINS_10tfloat32_tESM_fLi128ELi64ELNS4_4UMMA5MajorE0ELSO_0ELNSN_7ScaleInE0ELSP_0EEEEEENS4_6LayoutISC_NS5_IJNSA_ILi0EEEST_ST_EEEEENS5_IJNS4_10UnderscoreESW_SW_EEEEENS4_13SM90_TMA_LOADENS4_14ComposedLayoutINS4_7SwizzleILi3ELi4ELi3EEENS4_18smem_ptr_flag_bitsILi32EEENSS_INS5_IJNSA_ILi8EEESG_EEENS5_IJSG_SB_EEEEEEEvNS4_8identityESZ_S19_vS1A_EENS_8epilogue10collective18CollectiveEpilogueINS1C_23Sm100TmaWarpSpecializedILi4ELi2ELi16ELb1ELb0EEEJSH_NS5_IJNSS_ISE_SB_EENSS_INSA_ILi16EEESB_EEEEEfSI_fSI_NS1C_6fusion15FusionCallbacksIS1G_NS1L_17LinearCombinationIffffLNS_15FloatRoundStyleE2EEESH_S1K_JEEENS4_5SM1004TMEM4LOAD26SM100_TMEM_LOAD_32dp32b16xESZ_NS10_INS11_ILi2ELi4ELi3EEES14_NSS_INS5_IJS15_S1I_EEENS5_IJS1I_SB_EEEEEEENS4_39AutoVectorizingCopyWithAssumedAlignmentILi128EEENS4_14SM90_TMA_STOREES1Z_S21_S21_EEEvvEEEEvNT_6ParamsE)
	.align		4
        /*000c*/ 	.word	index@(__assertfail)
	.align		4
        /*0010*/ 	.word	0x00000000
	.align		4
        /*0014*/ 	.word	0xfffffffe
	.align		4
        /*0018*/ 	.word	0x00000000
	.align		4
        /*001c*/ 	.word	0xfffffffd
	.align		4
        /*0020*/ 	.word	0x00000000
	.align		4
        /*0024*/ 	.word	0xfffffffc


//--------------------- .nv.constant4             --------------------------
	.section	.nv.constant4,"a",@progbits
	.align	8
	.align		8
.nv.constant4:
        /*0000*/ 	.dword	__assertfail
	.align		8
        /*0008*/ 	.dword	__unnamed_1
	.align		8
        /*0010*/ 	.dword	__unnamed_2
	.align		8
        /*0018*/ 	.dword	_ZN40_INTERNAL_a38424de_4_k_cu_09e6dd26_203574cuda3std3__45__cpo5beginE
	.align		8
        /*0020*/ 	.dword	_ZN40_INTERNAL_a38424de_4_k_cu_09e6dd26_203574cuda3std3__45__cpo3endE
	.align		8
        /*0028*/ 	.dword	_ZN40_INTERNAL_a38424de_4_k_cu_09e6dd26_203574cuda3std3__45__cpo6cbeginE
	.align		8
        /*0030*/ 	.dword	_ZN40_INTERNAL_a38424de_4_k_cu_09e6dd26_203574cuda3std3__45__cpo4cendE
	.align		8
        /*0038*/ 	.dword	_ZN40_INTERNAL_a38424de_4_k_cu_09e6dd26_203574cuda3std3__442_GLOBAL__N__a38424de_4_k_cu_09e6dd26_203576ignoreE
	.align		8
        /*0040*/ 	.dword	_ZN40_INTERNAL_a38424de_4_k_cu_09e6dd26_203574cuda3std3__419piecewise_constructE
	.align		8
        /*0048*/ 	.dword	_ZN40_INTERNAL_a38424de_4_k_cu_09e6dd26_203574cuda3std3__48in_placeE
	.align		8
        /*0050*/ 	.dword	_ZN40_INTERNAL_a38424de_4_k_cu_09e6dd26_203574cuda3std6ranges3__45__cpo4swapE
	.align		8
        /*0058*/ 	.dword	_ZN40_INTERNAL_a38424de_4_k_cu_09e6dd26_203574cuda3std6ranges3__45__cpo9iter_moveE
	.align		8
        /*0060*/ 	.dword	_ZN40_INTERNAL_a38424de_4_k_cu_09e6dd26_203574cute7productE
	.align		8
        /*0068*/ 	.dword	_ZN40_INTERNAL_a38424de_4_k_cu_09e6dd26_203574cute1_E
	.align		8
        /*0070*/ 	.dword	$str$25
	.align		8
        /*0078*/ 	.dword	$str$26
	.align		8
        /*0080*/ 	.dword	$str$27
	.align		8
        /*0088*/ 	.dword	$str$28


//--------------------- .text._ZN7cutlass13device_kernelINS_4gemm6kernel13GemmUniversalIN4cute5tupleIJiiiiEEENS1_10collective13CollectiveMmaINS1_35MainloopSm100TmaUmmaWarpSpecializedILi3ELi2ELi4ENS5_IJNS4_1CILi1EEESB_SB_EEEEENS5_IJNSA_ILi128EEENSA_ILi64EEENSA_ILi32EEEEEEfNS5_IJlSB_lEEEfSI_NS4_8TiledMMAINS4_8MMA_AtomIJNS4_17SM100_MMA_TF32_SSINS_10tfloat32_tESM_fLi128ELi64ELNS4_4UMMA5MajorE0ELSO_0ELNSN_7ScaleInE0ELSP_0EEEEEENS4_6LayoutISC_NS5_IJNSA_ILi0EEEST_ST_EEEEENS5_IJNS4_10UnderscoreESW_SW_EEEEENS4_13SM90_TMA_LOADENS4_14ComposedLayoutINS4_7SwizzleILi3ELi4ELi3EEENS4_18smem_ptr_flag_bitsILi32EEENSS_INS5_IJNSA_ILi8EEESG_EEENS5_IJSG_SB_EEEEEEEvNS4_8identityESZ_S19_vS1A_EENS_8epilogue10collective18CollectiveEpilogueINS1C_23Sm100TmaWarpSpecializedILi4ELi2ELi16ELb1ELb0EEEJSH_NS5_IJNSS_ISE_SB_EENSS_INSA_ILi16EEESB_EEEEEfSI_fSI_NS1C_6fusion15FusionCallbacksIS1G_NS1L_17LinearCombinationIffffLNS_15FloatRoundStyleE2EEESH_S1K_JEEENS4_5SM1004TMEM4LOAD26SM100_TMEM_LOAD_32dp32b16xESZ_NS10_INS11_ILi2ELi4ELi3EEES14_NSS_INS5_IJS15_S1I_EEENS5_IJS1I_SB_EEEEEEENS4_39AutoVectorizingCopyWithAssumedAlignmentILi128EEENS4_14SM90_TMA_STOREES1Z_S21_S21_EEEvvEEEEvNT_6ParamsE --------------------------
	.section	.text._ZN7cutlass13device_kernelINS_4gemm6kernel13GemmUniversalIN4cute5tupleIJiiiiEEENS1_10collective13CollectiveMmaINS1_35MainloopSm100TmaUmmaWarpSpecializedILi3ELi2ELi4ENS5_IJNS4_1CILi1EEESB_SB_EEEEENS5_IJNSA_ILi128EEENSA_ILi64EEENSA_ILi32EEEEEEfNS5_IJlSB_lEEEfSI_NS4_8TiledMMAINS4_8MMA_AtomIJNS4_17SM100_MMA_TF32_SSINS_10tfloat32_tESM_fLi128ELi64ELNS4_4UMMA5MajorE0ELSO_0ELNSN_7ScaleInE0ELSP_0EEEEEENS4_6LayoutISC_NS5_IJNSA_ILi0EEEST_ST_EEEEENS5_IJNS4_10UnderscoreESW_SW_EEEEENS4_13SM90_TMA_LOADENS4_14ComposedLayoutINS4_7SwizzleILi3ELi4ELi3EEENS4_18smem_ptr_flag_bitsILi32EEENSS_INS5_IJNSA_ILi8EEESG_EEENS5_IJSG_SB_EEEEEEEvNS4_8identityESZ_S19_vS1A_EENS_8epilogue10collective18CollectiveEpilogueINS1C_23Sm100TmaWarpSpecializedILi4ELi2ELi16ELb1ELb0EEEJSH_NS5_IJNSS_ISE_SB_EENSS_INSA_ILi16EEESB_EEEEEfSI_fSI_NS1C_6fusion15FusionCallbacksIS1G_NS1L_17LinearCombinationIffffLNS_15FloatRoundStyleE2EEESH_S1K_JEEENS4_5SM1004TMEM4LOAD26SM100_TMEM_LOAD_32dp32b16xESZ_NS10_INS11_ILi2ELi4ELi3EEES14_NSS_INS5_IJS15_S1I_EEENS5_IJS1I_SB_EEEEEEENS4_39AutoVectorizingCopyWithAssumedAlignmentILi128EEENS4_14SM90_TMA_STOREES1Z_S21_S21_EEEvvEEEEvNT_6ParamsE,"ax",@progbits
	.align	128
.text._ZN7cutlass13device_kernelINS_4gemm6kernel13GemmUniversalIN4cute5tupleIJiiiiEEENS1_10collective13CollectiveMmaINS1_35MainloopSm100TmaUmmaWarpSpecializedILi3ELi2ELi4ENS5_IJNS4_1CILi1EEESB_SB_EEEEENS5_IJNSA_ILi128EEENSA_ILi64EEENSA_ILi32EEEEEEfNS5_IJlSB_lEEEfSI_NS4_8TiledMMAINS4_8MMA_AtomIJNS4_17SM100_MMA_TF32_SSINS_10tfloat32_tESM_fLi128ELi64ELNS4_4UMMA5MajorE0ELSO_0ELNSN_7ScaleInE0ELSP_0EEEEEENS4_6LayoutISC_NS5_IJNSA_ILi0EEEST_ST_EEEEENS5_IJNS4_10UnderscoreESW_SW_EEEEENS4_13SM90_TMA_LOADENS4_14ComposedLayoutINS4_7SwizzleILi3ELi4ELi3EEENS4_18smem_ptr_flag_bitsILi32EEENSS_INS5_IJNSA_ILi8EEESG_EEENS5_IJSG_SB_EEEEEEEvNS4_8identityESZ_S19_vS1A_EENS_8epilogue10collective18CollectiveEpilogueINS1C_23Sm100TmaWarpSpecializedILi4ELi2ELi16ELb1ELb0EEEJSH_NS5_IJNSS_ISE_SB_EENSS_INSA_ILi16EEESB_EEEEEfSI_fSI_NS1C_6fusion15FusionCallbacksIS1G_NS1L_17LinearCombinationIffffLNS_15FloatRoundStyleE2EEESH_S1K_JEEENS4_5SM1004TMEM4LOAD26SM100_TMEM_LOAD_32dp32b16xESZ_NS10_INS11_ILi2ELi4ELi3EEES14_NSS_INS5_IJS15_S1I_EEENS5_IJS1I_SB_EEEEEEENS4_39AutoVectorizingCopyWithAssumedAlignmentILi128EEENS4_14SM90_TMA_STOREES1Z_S21_S21_EEEvvEEEEvNT_6ParamsE:
        .type           _ZN7cutlass13device_kernelINS_4gemm6kernel13GemmUniversalIN4cute5tupleIJiiiiEEENS1_10collective13CollectiveMmaINS1_35MainloopSm100TmaUmmaWarpSpecializedILi3ELi2ELi4ENS5_IJNS4_1CILi1EEESB_SB_EEEEENS5_IJNSA_ILi128EEENSA_ILi64EEENSA_ILi32EEEEEEfNS5_IJlSB_lEEEfSI_NS4_8TiledMMAINS4_8MMA_AtomIJNS4_17SM100_MMA_TF32_SSINS_10tfloat32_tESM_fLi128ELi64ELNS4_4UMMA5MajorE0ELSO_0ELNSN_7ScaleInE0ELSP_0EEEEEENS4_6LayoutISC_NS5_IJNSA_ILi0EEEST_ST_EEEEENS5_IJNS4_10UnderscoreESW_SW_EEEEENS4_13SM90_TMA_LOADENS4_14ComposedLayoutINS4_7SwizzleILi3ELi4ELi3EEENS4_18smem_ptr_flag_bitsILi32EEENSS_INS5_IJNSA_ILi8EEESG_EEENS5_IJSG_SB_EEEEEEEvNS4_8identityESZ_S19_vS1A_EENS_8epilogue10collective18CollectiveEpilogueINS1C_23Sm100TmaWarpSpecializedILi4ELi2ELi16ELb1ELb0EEEJSH_NS5_IJNSS_ISE_SB_EENSS_INSA_ILi16EEESB_EEEEEfSI_fSI_NS1C_6fusion15FusionCallbacksIS1G_NS1L_17LinearCombinationIffffLNS_15FloatRoundStyleE2EEESH_S1K_JEEENS4_5SM1004TMEM4LOAD26SM100_TMEM_LOAD_32dp32b16xESZ_NS10_INS11_ILi2ELi4ELi3EEES14_NSS_INS5_IJS15_S1I_EEENS5_IJS1I_SB_EEEEEEENS4_39AutoVectorizingCopyWithAssumedAlignmentILi128EEENS4_14SM90_TMA_STOREES1Z_S21_S21_EEEvvEEEEvNT_6ParamsE,@function
        .size           _ZN7cutlass13device_kernelINS_4gemm6kernel13GemmUniversalIN4cute5tupleIJiiiiEEENS1_10collective13CollectiveMmaINS1_35MainloopSm100TmaUmmaWarpSpecializedILi3ELi2ELi4ENS5_IJNS4_1CILi1EEESB_SB_EEEEENS5_IJNSA_ILi128EEENSA_ILi64EEENSA_ILi32EEEEEEfNS5_IJlSB_lEEEfSI_NS4_8TiledMMAINS4_8MMA_AtomIJNS4_17SM100_MMA_TF32_SSINS_10tfloat32_tESM_fLi128ELi64ELNS4_4UMMA5MajorE0ELSO_0ELNSN_7ScaleInE0ELSP_0EEEEEENS4_6LayoutISC_NS5_IJNSA_ILi0EEEST_ST_EEEEENS5_IJNS4_10UnderscoreESW_SW_EEEEENS4_13SM90_TMA_LOADENS4_14ComposedLayoutINS4_7SwizzleILi3ELi4ELi3EEENS4_18smem_ptr_flag_bitsILi32EEENSS_INS5_IJNSA_ILi8EEESG_EEENS5_IJSG_SB_EEEEEEEvNS4_8identityESZ_S19_vS1A_EENS_8epilogue10collective18CollectiveEpilogueINS1C_23Sm100TmaWarpSpecializedILi4ELi2ELi16ELb1ELb0EEEJSH_NS5_IJNSS_ISE_SB_EENSS_INSA_ILi16EEESB_EEEEEfSI_fSI_NS1C_6fusion15FusionCallbacksIS1G_NS1L_17LinearCombinationIffffLNS_15FloatRoundStyleE2EEESH_S1K_JEEENS4_5SM1004TMEM4LOAD26SM100_TMEM_LOAD_32dp32b16xESZ_NS10_INS11_ILi2ELi4ELi3EEES14_NSS_INS5_IJS15_S1I_EEENS5_IJS1I_SB_EEEEEEENS4_39AutoVectorizingCopyWithAssumedAlignmentILi128EEENS4_14SM90_TMA_STOREES1Z_S21_S21_EEEvvEEEEvNT_6ParamsE,(.L_x_173 - _ZN7cutlass13device_kernelINS_4gemm6kernel13GemmUniversalIN4cute5tupleIJiiiiEEENS1_10collective13CollectiveMmaINS1_35MainloopSm100TmaUmmaWarpSpecializedILi3ELi2ELi4ENS5_IJNS4_1CILi1EEESB_SB_EEEEENS5_IJNSA_ILi128EEENSA_ILi64EEENSA_ILi32EEEEEEfNS5_IJlSB_lEEEfSI_NS4_8TiledMMAINS4_8MMA_AtomIJNS4_17SM100_MMA_TF32_SSINS_10tfloat32_tESM_fLi128ELi64ELNS4_4UMMA5MajorE0ELSO_0ELNSN_7ScaleInE0ELSP_0EEEEEENS4_6LayoutISC_NS5_IJNSA_ILi0EEEST_ST_EEEEENS5_IJNS4_10UnderscoreESW_SW_EEEEENS4_13SM90_TMA_LOADENS4_14ComposedLayoutINS4_7SwizzleILi3ELi4ELi3EEENS4_18smem_ptr_flag_bitsILi32EEENSS_INS5_IJNSA_ILi8EEESG_EEENS5_IJSG_SB_EEEEEEEvNS4_8identityESZ_S19_vS1A_EENS_8epilogue10collective18CollectiveEpilogueINS1C_23Sm100TmaWarpSpecializedILi4ELi2ELi16ELb1ELb0EEEJSH_NS5_IJNSS_ISE_SB_EENSS_INSA_ILi16EEESB_EEEEEfSI_fSI_NS1C_6fusion15FusionCallbacksIS1G_NS1L_17LinearCombinationIffffLNS_15FloatRoundStyleE2EEESH_S1K_JEEENS4_5SM1004TMEM4LOAD26SM100_TMEM_LOAD_32dp32b16xESZ_NS10_INS11_ILi2ELi4ELi3EEES14_NSS_INS5_IJS15_S1I_EEENS5_IJS1I_SB_EEEEEEENS4_39AutoVectorizingCopyWithAssumedAlignmentILi128EEENS4_14SM90_TMA_STOREES1Z_S21_S21_EEEvvEEEEvNT_6ParamsE)
        .other          _ZN7cutlass13device_kernelINS_4gemm6kernel13GemmUniversalIN4cute5tupleIJiiiiEEENS1_10collective13CollectiveMmaINS1_35MainloopSm100TmaUmmaWarpSpecializedILi3ELi2ELi4ENS5_IJNS4_1CILi1EEESB_SB_EEEEENS5_IJNSA_ILi128EEENSA_ILi64EEENSA_ILi32EEEEEEfNS5_IJlSB_lEEEfSI_NS4_8TiledMMAINS4_8MMA_AtomIJNS4_17SM100_MMA_TF32_SSINS_10tfloat32_tESM_fLi128ELi64ELNS4_4UMMA5MajorE0ELSO_0ELNSN_7ScaleInE0ELSP_0EEEEEENS4_6LayoutISC_NS5_IJNSA_ILi0EEEST_ST_EEEEENS5_IJNS4_10UnderscoreESW_SW_EEEEENS4_13SM90_TMA_LOADENS4_14ComposedLayoutINS4_7SwizzleILi3ELi4ELi3EEENS4_18smem_ptr_flag_bitsILi32EEENSS_INS5_IJNSA_ILi8EEESG_EEENS5_IJSG_SB_EEEEEEEvNS4_8identityESZ_S19_vS1A_EENS_8epilogue10collective18CollectiveEpilogueINS1C_23Sm100TmaWarpSpecializedILi4ELi2ELi16ELb1ELb0EEEJSH_NS5_IJNSS_ISE_SB_EENSS_INSA_ILi16EEESB_EEEEEfSI_fSI_NS1C_6fusion15FusionCallbacksIS1G_NS1L_17LinearCombinationIffffLNS_15FloatRoundStyleE2EEESH_S1K_JEEENS4_5SM1004TMEM4LOAD26SM100_TMEM_LOAD_32dp32b16xESZ_NS10_INS11_ILi2ELi4ELi3EEES14_NSS_INS5_IJS15_S1I_EEENS5_IJS1I_SB_EEEEEEENS4_39AutoVectorizingCopyWithAssumedAlignmentILi128EEENS4_14SM90_TMA_STOREES1Z_S21_S21_EEEvvEEEEvNT_6ParamsE,@"STO_CUDA_ENTRY STV_DEFAULT"
_ZN7cutlass13device_kernelINS_4gemm6kernel13GemmUniversalIN4cute5tupleIJiiiiEEENS1_10collective13CollectiveMmaINS1_35MainloopSm100TmaUmmaWarpSpecializedILi3ELi2ELi4ENS5_IJNS4_1CILi1EEESB_SB_EEEEENS5_IJNSA_ILi128EEENSA_ILi64EEENSA_ILi32EEEEEEfNS5_IJlSB_lEEEfSI_NS4_8TiledMMAINS4_8MMA_AtomIJNS4_17SM100_MMA_TF32_SSINS_10tfloat32_tESM_fLi128ELi64ELNS4_4UMMA5MajorE0ELSO_0ELNSN_7ScaleInE0ELSP_0EEEEEENS4_6LayoutISC_NS5_IJNSA_ILi0EEEST_ST_EEEEENS5_IJNS4_10UnderscoreESW_SW_EEEEENS4_13SM90_TMA_LOADENS4_14ComposedLayoutINS4_7SwizzleILi3ELi4ELi3EEENS4_18smem_ptr_flag_bitsILi32EEENSS_INS5_IJNSA_ILi8EEESG_EEENS5_IJSG_SB_EEEEEEEvNS4_8identityESZ_S19_vS1A_EENS_8epilogue10collective18CollectiveEpilogueINS1C_23Sm100TmaWarpSpecializedILi4ELi2ELi16ELb1ELb0EEEJSH_NS5_IJNSS_ISE_SB_EENSS_INSA_ILi16EEESB_EEEEEfSI_fSI_NS1C_6fusion15FusionCallbacksIS1G_NS1L_17LinearCombinationIffffLNS_15FloatRoundStyleE2EEESH_S1K_JEEENS4_5SM1004TMEM4LOAD26SM100_TMEM_LOAD_32dp32b16xESZ_NS10_INS11_ILi2ELi4ELi3EEES14_NSS_INS5_IJS15_S1I_EEENS5_IJS1I_SB_EEEEEEENS4_39AutoVectorizingCopyWithAssumedAlignmentILi128EEENS4_14SM90_TMA_STOREES1Z_S21_S21_EEEvvEEEEvNT_6ParamsE:
[----:B------:R-:W1:Y:S01]  /*0000*/  LDC R1, c[0x0][0x37c] ;  /* 0x0000df00ff017b82 */ /* 0x000e620000000800 */
[----:B------:R-:W2:Y:S01]  /*0010*/  S2R R77, SR_TID.X ;  /* 0x00000000004d7919 */ /* 0x000ea20000002100 */
[----:B------:R-:W3:Y:S01]  /*0020*/  LDCU.64 UR4, c[0x0][0x890] ;  /* 0x00011200ff0477ac */ /* 0x000ee20008000a00 */
[----:B------:R-:W-:Y:S02]  /*0030*/  PRMT R64, RZ, 0x7610, R64 ;  /* 0x00007610ff407816 */ /* 0x000fe40000000040 */
[----:B------:R-:W-:Y:S01]  /*0040*/  ELECT P5, URZ, PT ;  /* 0x0000000000ff782f */ /* 0x000fe200038a0000 */
[----:B------:R-:W4:Y:S01]  /*0050*/  LDCU.64 UR46, c[0x0][0x358] ;  /* 0x00006b00ff2e77ac */ /* 0x000f220008000a00 */
[----:B---3--:R-:W-:-:S04]  /*0060*/  UISETP.NE.U32.AND UP0, UPT, UR4, URZ, UPT ;  /* 0x000000ff0400728c */ /* 0x008fc8000bf05070 */
[----:B------:R-:W-:Y:S01]  /*0070*/  UISETP.NE.AND.EX UP0, UPT, UR5, URZ, UPT, UP0 ;  /* 0x000000ff0500728c */ /* 0x000fe2000bf05300 */
[----:B--2---:R-:W-:-:S05]  /*0080*/  SHF.R.U32.HI R68, RZ, 0x5, R77 ;  /* 0x00000005ff447819 */ /* 0x004fca000001164d */
[----:B------:R-:W2:Y:S02]  /*0090*/  SHFL.IDX PT, R0, R68, RZ, 0x1f ;  /* 0x00001fff44007589 */ /* 0x000ea400000e0000 */
[----:B--2---:R-:W-:Y:S01]  /*00a0*/  R2UR UR8, R0 ;  /* 0x00000000000872ca */ /* 0x004fe200000e0000 */
[----:B-1--4-:R-:W-:-:S14]  /*00b0*/  BRA.U UP0, `(.L_x_0) ;  /* 0x00000001002c7547 */ /* 0x012fdc000b800000 */
[----:B------:R-:W1:Y:S02]  /*00c0*/  LDCU.64 UR6, c[0x0][0x888] ;  /* 0x00011100ff0677ac */ /* 0x000e640008000a00 */
[----:B-1----:R-:W-:-:S04]  /*00d0*/  UISETP.NE.U32.AND UP0, UPT, UR6, URZ, UPT ;  /* 0x000000ff0600728c */ /* 0x002fc8000bf05070 */
[----:B------:R-:W-:-:S09]  /*00e0*/  UISETP.NE.AND.EX UP0, UPT, UR7, URZ, UPT, UP0 ;  /* 0x000000ff0700728c */ /* 0x000fd2000bf05300 */
[----:B------:R-:W-:Y:S05]  /*00f0*/  BRA.U !UP0, `(.L_x_1) ;  /* 0x0000000108107547 */ /* 0x000fea000b800000 */
[----:B------:R-:W1:Y:S02]  /*0100*/  LDC.64 R2, c[0x0][0x888] ;  /* 0x00022200ff027b82 */ /* 0x000e640000000a00 */
[----:B-1----:R1:W5:Y:S01]  /*0110*/  LDG.E R35, desc[UR46][R2.64] ;  /* 0x0000002e02237981 */ /* 0x002362000c1e1900 */
[----:B------:R-:W-:Y:S01]  /*0120*/  HFMA2 R64, -RZ, RZ, 0, 5.9604644775390625e-08 ;  /* 0x00000001ff407431 */ /* 0x000fe200000001ff */
[----:B------:R-:W-:Y:S05]  /*0130*/  BRA `(.L_x_0) ;  /* 0x00000000000c7947 */ /* 0x000fea0003800000 */
.L_x_1:
[----:B------:R-:W1:Y:S01]  /*0140*/  LDCU UR6, c[0x0][0x880] ;  /* 0x00011000ff0677ac */ /* 0x000e620008000800 */
[----:B------:R-:W-:Y:S01]  /*0150*/  HFMA2 R64, -RZ, RZ, 0, 5.9604644775390625e-08 ;  /* 0x00000001ff407431 */ /* 0x000fe200000001ff */
[----:B-1----:R-:W-:-:S07]  /*0160*/  MOV R35, UR6 ;  /* 0x0000000600237c02 */ /* 0x002fce0008000f00 */
.L_x_0:
[----:B------:R-:W2:Y:S02]  /*0170*/  LDCU.64 UR6, c[0x0][0x8b0] ;  /* 0x00011600ff0677ac */ /* 0x000ea40008000a00 */
[----:B--2---:R-:W-:-:S04]  /*0180*/  UISETP.NE.U32.AND UP0, UPT, UR6, URZ, UPT ;  /* 0x000000ff0600728c */ /* 0x004fc8000bf05070 */
[----:B------:R-:W-:-:S09]  /*0190*/  UISETP.NE.AND.EX UP0, UPT, UR7, URZ, UPT, UP0 ;  /* 0x000000ff0700728c */ /* 0x000fd2000bf05300 */
[----:B------:R-:W-:Y:S05]  /*01a0*/  BRA.U UP0, `(.L_x_2) ;  /* 0x0000000100247547 */ /* 0x000fea000b800000 */
[----:B------:R-:W2:Y:S02]  /*01b0*/  LDCU.64 UR6, c[0x0][0x8a8] ;  /* 0x00011500ff0677ac */ /* 0x000ea40008000a00 */
[----:B--2---:R-:W-:-:S04]  /*01c0*/  UISETP.NE.U32.AND UP0, UPT, UR6, URZ, UPT ;  /* 0x000000ff0600728c */ /* 0x004fc8000bf05070 */
[----:B------:R-:W-:-:S09]  /*01d0*/  UISETP.NE.AND.EX UP0, UPT, UR7, URZ, UPT, UP0 ;  /* 0x000000ff0700728c */ /* 0x000fd2000bf05300 */
[----:B------:R-:W-:Y:S05]  /*01e0*/  BRA.U !UP0, `(.L_x_3) ;  /* 0x00000001080c7547 */ /* 0x000fea000b800000 */
[----:B-1----:R-:W1:Y:S02]  /*01f0*/  LDC.64 R2, c[0x0][0x8a8] ;  /* 0x00022a00ff027b82 */ /* 0x002e640000000a00 */
[----:B-1----:R2:W5:Y:S01]  /*0200*/  LDG.E R33, desc[UR46][R2.64] ;  /* 0x0000002e02217981 */ /* 0x002562000c1e1900 */
[----:B------:R-:W-:Y:S05]  /*0210*/  BRA `(.L_x_2) ;  /* 0x0000000000087947 */ /* 0x000fea0003800000 */
.L_x_3:
[----:B------:R-:W2:Y:S02]  /*0220*/  LDCU UR6, c[0x0][0x8a0] ;  /* 0x00011400ff0677ac */ /* 0x000ea40008000800 */
[----:B--2---:R-:W-:Y:S02]  /*0230*/  MOV R33, UR6 ;  /* 0x0000000600217c02 */ /* 0x004fe40008000f00 */
.L_x_2:
[----:B------:R-:W-:Y:S01]  /*0240*/  IMAD.U32 R0, RZ, RZ, UR8 ;  /* 0x00000008ff007e24 */ /* 0x000fe2000f8e00ff */
[----:B------:R-:W-:Y:S04]  /*0250*/  BSSY.RECONVERGENT B0, `(.L_x_4) ;  /* 0x000000c000007945 */ /* 0x000fe80003800200 */
[C---:B------:R-:W-:Y:S02]  /*0260*/  ISETP.NE.OR P1, PT, R0.reuse, 0x1, !P5 ;  /* 0x000000010000780c */ /* 0x040fe40006f25670 */
[----:B------:R-:W-:-:S11]  /*0270*/  ISETP.NE.OR P0, PT, R0, 0x3, !P5 ;  /* 0x000000030000780c */ /* 0x000fd60006f05670 */
[----:B------:R-:W-:Y:S05]  /*0280*/  @P1 BRA `(.L_x_5) ;  /* 0x0000000000201947 */ /* 0x000fea0003800000 */
[----:B------:R-:W3:Y:S02]  /*0290*/  LDCU.64 UR6, c[0x0][0x348] ;  /* 0x00006900ff0677ac */ /* 0x000ee40008000a00 */
[----:B---3--:R-:W-:Y:S02]  /*02a0*/  UIADD3 UR10, UP1, UPT, UR6, 0x80, URZ ;  /* 0x00000080060a7890 */ /* 0x008fe4000ff3e0ff */
[----:B------:R-:W-:Y:S02]  /*02b0*/  UIADD3 UR6, UP0, UPT, UR6, 0x180, URZ ;  /* 0x0000018006067890 */ /* 0x000fe4000ff1e0ff */
[----:B------:R-:W-:Y:S02]  /*02c0*/  UIADD3.X UR11, UPT, UPT, URZ, UR7, URZ, UP1, !UPT ;  /* 0x00000007ff0b7290 */ /* 0x000fe40008ffe4ff */
[----:B------:R-:W-:-:S07]  /*02d0*/  UIADD3.X UR7, UPT, UPT, URZ, UR7, URZ, UP0, !UPT ;  /* 0x00000007ff077290 */ /* 0x000fce00087fe4ff */
[----:B------:R3:W-:Y:S02]  /*02e0*/  UTMACCTL.PF [UR10] ;  /* 0x000000000a0079b9 */ /* 0x0007e40008040000 */
[----:B------:R3:W-:Y:S02]  /*02f0*/  UTMACCTL.PF [UR6] ;  /* 0x00000000060079b9 */ /* 0x0007e40008040000 */
[----:B---3--:R-:W-:Y:S01]  /*0300*/  NOP ;  /* 0x0000000000007918 */ /* 0x008fe20000000000 */
.L_x_5:
[----:B------:R-:W-:Y:S05]  /*0310*/  BSYNC.RECONVERGENT B0 ;  /* 0x0000000000007941 */ /* 0x000fea0003800200 */
.L_x_4:
[----:B------:R-:W-:Y:S04]  /*0320*/  BSSY.RECONVERGENT B0, `(.L_x_6) ;  /* 0x000000a000007945 */ /* 0x000fe80003800200 */
        /* <DEDUP_REMOVED lines=9> */
.L_x_7:
[----:B------:R-:W-:Y:S05]  /*03c0*/  BSYNC.RECONVERGENT B0 ;  /* 0x0000000000007941 */ /* 0x000fea0003800200 */
.L_x_6:
[----:B------:R-:W3:Y:S01]  /*03d0*/  LDCU.64 UR6, c[0x0][0x888] ;  /* 0x00011100ff0677ac */ /* 0x000ee20008000a00 */
[----:B------:R-:W-:Y:S02]  /*03e0*/  UISETP.EQ.U32.AND UP1, UPT, UR4, URZ, UPT ;  /* 0x000000ff0400728c */ /* 0x000fe4000bf22070 */
[----:B------:R-:W-:Y:S02]  /*03f0*/  UPLOP3.LUT UP2, UPT, UPT, UPT, UPT, 0x80, 0x8 ;  /* 0x000000000008789c */ /* 0x000fe40003f4f070 */
[----:B---3--:R-:W-:-:S04]  /*0400*/  UISETP.NE.U32.AND UP0, UPT, UR6, URZ, UPT ;  /* 0x000000ff0600728c */ /* 0x008fc8000bf05070 */
[----:B------:R-:W-:-:S04]  /*0410*/  UISETP.NE.AND.EX UP0, UPT, UR7, URZ, UPT, UP0 ;  /* 0x000000ff0700728c */ /* 0x000fc8000bf05300 */
[----:B------:R-:W-:-:S04]  /*0420*/  UISETP.EQ.OR.EX UP3, UPT, UR5, URZ, !UP0, UP1 ;  /* 0x000000ff0500728c */ /* 0x000fc8000c762710 */
[----:B------:R-:W-:-:S05]  /*0430*/  UP2UR UR50, UPR, URZ, 0x8 ;  /* 0x00000008ff327883 */ /* 0x000fca0008000000 */
[----:B------:R-:W-:Y:S07]  /*0440*/  BRA.U !UP3, `(.L_x_8) ;  /* 0x000000010b207547 */ /* 0x000fee000b800000 */
[----:B------:R-:W-:Y:S01]  /*0450*/  UISETP.NE.U32.AND UP2, UPT, UR4, URZ, UPT ;  /* 0x000000ff0400728c */ /* 0x000fe2000bf45070 */
[----:B-----5:R-:W-:Y:S01]  /*0460*/  FSETP.NEU.AND P0, PT, R35, RZ, PT ;  /* 0x000000ff2300720b */ /* 0x020fe20003f0d000 */
[----:B------:R-:W-:Y:S02]  /*0470*/  USEL UR4, URZ, 0xffffffff, UP0 ;  /* 0xffffffffff047887 */ /* 0x000fe40008000000 */
[----:B------:R-:W-:-:S10]  /*0480*/  UISETP.NE.AND.EX UP2, UPT, UR5, URZ, UPT, UP2 ;  /* 0x000000ff0500728c */ /* 0x000fd4000bf45320 */
[----:B------:R-:W-:Y:S01]  /*0490*/  VOTEU.ANY UP1, P0 ;  /* 0x0000000000ff7886 */ /* 0x000fe20000020100 */
[----:B------:R-:W-:-:S04]  /*04a0*/  @!UP2 USEL UR4, URZ, 0xffffffff, UP1 ;  /* 0xffffffffff04a887 */ /* 0x000fc80008800000 */
[----:B------:R-:W-:-:S04]  /*04b0*/  ULOP3.LUT UR4, UR4, 0x1, URZ, 0xc0, !UPT ;  /* 0x0000000104047892 */ /* 0x000fc8000f8ec0ff */
[----:B------:R-:W-:-:S11]  /*04c0*/  UISETP.NE.U32.AND UP2, UPT, UR4, 0x1, UPT ;  /* 0x000000010400788c */ /* 0x000fd6000bf45070 */
.L_x_8:
[----:B-12---:R-:W1:Y:S01]  /*04d0*/  SHFL.IDX PT, R2, R68, RZ, 0x1f ;  /* 0x00001fff44027589 */ /* 0x006e6200000e0000 */
[----:B------:R-:W-:-:S04]  /*04e0*/  UISETP.NE.AND UP1, UPT, UR8, 0x2, UPT ;  /* 0x000000020800788c */ /* 0x000fc8000bf25270 */
[----:B------:R-:W-:Y:S01]  /*04f0*/  USEL UR6, URZ, 0x1, UP1 ;  /* 0x00000001ff067887 */ /* 0x000fe20008800000 */
[----:B-1----:R-:W-:-:S13]  /*0500*/  ISETP.NE.AND P0, PT, R2, RZ, PT ;  /* 0x000000ff0200720c */ /* 0x002fda0003f05270 */
[----:B------:R-:W-:Y:S05]  /*0510*/  @P0 BRA `(.L_x_9) ;  /* 0x0000000000400947 */ /* 0x000fea0003800000 */
[----:B------:R-:W1:Y:S01]  /*0520*/  S2UR UR5, SR_CgaCtaId ;  /* 0x00000000000579c3 */ /* 0x000e620000008800 */
[----:B------:R-:W-:Y:S01]  /*0530*/  UMOV UR7, 0x400 ;  /* 0x0000040000077882 */ /* 0x000fe20000000000 */
[----:B------:R-:W-:Y:S01]  /*0540*/  UMOV UR4, 0x1 ;  /* 0x0000000100047882 */ /* 0x000fe20000000000 */
[----:B------:R-:W-:Y:S01]  /*0550*/  ELECT P0, URZ, PT ;  /* 0x0000000000ff782f */ /* 0x000fe20003800000 */
[----:B------:R-:W-:-:S04]  /*0560*/  UIADD3 UR10, UPT, UPT, -UR4, 0x100000, URZ ;  /* 0x00100000040a7890 */ /* 0x000fc8000fffe1ff */
[----:B------:R-:W-:Y:S02]  /*0570*/  USHF.L.U32 UR11, UR10, 0xb, URZ ;  /* 0x0000000b0a0b7899 */ /* 0x000fe400080006ff */
[----:B------:R-:W-:Y:S02]  /*0580*/  USHF.L.U32 UR10, UR10, 0x1, URZ ;  /* 0x000000010a0a7899 */ /* 0x000fe400080006ff */
[----:B-1----:R-:W-:Y:S01]  /*0590*/  ULEA UR5, UR5, UR7, 0x18 ;  /* 0x0000000705057291 */ /* 0x002fe2000f8ec0ff */
[----:B------:R-:W1:Y:S11]  /*05a0*/  FENCE.VIEW.ASYNC.S ;  /* 0x00000000000073c6 */ /* 0x000e760000000000 */
[----:B-1----:R1:W2:Y:S01]  /*05b0*/  SYNCS.EXCH.64 URZ, [UR5], UR10 ;  /* 0x0000000a05ff75b2 */ /* 0x0022a20008000100 */
[----:B------:R1:W3:Y:S01]  /*05c0*/  SYNCS.EXCH.64 URZ, [UR5+0x18], UR10 ;  /* 0x0000180a05ff75b2 */ /* 0x0002e20008000100 */
[----:B------:R1:W4:Y:S01]  /*05d0*/  SYNCS.EXCH.64 URZ, [UR5+0x8], UR10 ;  /* 0x0000080a05ff75b2 */ /* 0x0003220008000100 */
[----:B------:R1:W1:Y:S01]  /*05e0*/  SYNCS.EXCH.64 URZ, [UR5+0x20], UR10 ;  /* 0x0000200a05ff75b2 */ /* 0x0002620008000100 */
[----:B------:R1:W1:Y:S01]  /*05f0*/  SYNCS.EXCH.64 URZ, [UR5+0x10], UR10 ;  /* 0x0000100a05ff75b2 */ /* 0x0002620008000100 */
[----:B------:R1:W1:Y:S01]  /*0600*/  SYNCS.EXCH.64 URZ, [UR5+0x28], UR10 ;  /* 0x0000280a05ff75b2 */ /* 0x0002620008000100 */
[----:B------:R-:W-:Y:S01]  /*0610*/  NOP ;  /* 0x0000000000007918 */ /* 0x000fe20000000000 */
.L_x_9:
[----:B------:R-:W2:Y:S01]  /*0620*/  SHFL.IDX PT, R2, R68, RZ, 0x1f ;  /* 0x00001fff44027589 */ /* 0x000ea200000e0000 */
[----:B------:R-:W-:Y:S01]  /*0630*/  NOP ;  /* 0x0000000000007918 */ /* 0x000fe20000000000 */
[----:B--2---:R-:W-:-:S13]  /*0640*/  ISETP.NE.AND P0, PT, R2, 0x1, PT ;  /* 0x000000010200780c */ /* 0x004fda0003f05270 */
[----:B------:R-:W-:Y:S05]  /*0650*/  @P0 BRA `(.L_x_10) ;  /* 0x0000000000580947 */ /* 0x000fea0003800000 */
[----:B------:R-:W2:Y:S01]  /*0660*/  S2UR UR7, SR_CgaCtaId ;  /* 0x00000000000779c3 */ /* 0x000ea20000008800 */
[----:B------:R-:W-:Y:S01]  /*0670*/  UMOV UR9, 0x400 ;  /* 0x0000040000097882 */ /* 0x000fe20000000000 */
[----:B-1----:R-:W-:Y:S01]  /*0680*/  UMOV UR5, 0x20 ;  /* 0x0000002000057882 */ /* 0x002fe20000000000 */
[----:B------:R-:W-:Y:S01]  /*0690*/  UMOV UR4, 0x80 ;  /* 0x0000008000047882 */ /* 0x000fe20000000000 */
[----:B------:R-:W-:-:S04]  /*06a0*/  UIADD3 UR10, UPT, UPT, -UR5, 0x100000, URZ ;  /* 0x00100000050a7890 */ /* 0x000fc8000fffe1ff */
[----:B------:R-:W-:Y:S02]  /*06b0*/  USHF.L.U32 UR11, UR10, 0xb, URZ ;  /* 0x0000000b0a0b7899 */ /* 0x000fe400080006ff */
[----:B------:R-:W-:Y:S02]  /*06c0*/  USHF.L.U32 UR10, UR10, 0x1, URZ ;  /* 0x000000010a0a7899 */ /* 0x000fe400080006ff */
[----:B------:R-:W-:-:S04]  /*06d0*/  UIADD3 UR4, UPT, UPT, -UR4, 0x100000, URZ ;  /* 0x0010000004047890 */ /* 0x000fc8000fffe1ff */
[----:B------:R-:W-:Y:S02]  /*06e0*/  USHF.L.U32 UR5, UR4, 0xb, URZ ;  /* 0x0000000b04057899 */ /* 0x000fe400080006ff */
[----:B------:R-:W-:Y:S01]  /*06f0*/  USHF.L.U32 UR4, UR4, 0x1, URZ ;  /* 0x0000000104047899 */ /* 0x000fe200080006ff */
[----:B------:R-:W-:Y:S01]  /*0700*/  ELECT P0, URZ, PT ;  /* 0x0000000000ff782f */ /* 0x000fe20003800000 */
[----:B--2---:R-:W-:Y:S01]  /*0710*/  ULEA UR7, UR7, UR9, 0x18 ;  /* 0x0000000907077291 */ /* 0x004fe2000f8ec0ff */
[----:B------:R-:W1:Y:S11]  /*0720*/  FENCE.VIEW.ASYNC.S ;  /* 0x00000000000073c6 */ /* 0x000e760000000000 */
[----:B-1----:R2:W1:Y:S01]  /*0730*/  SYNCS.EXCH.64 URZ, [UR7+0x30], UR10 ;  /* 0x0000300a07ff75b2 */ /* 0x0024620008000100 */
[----:B------:R2:W1:Y:S01]  /*0740*/  SYNCS.EXCH.64 URZ, [UR7+0x50], UR4 ;  /* 0x0000500407ff75b2 */ /* 0x0004620008000100 */
[----:B------:R2:W1:Y:S01]  /*0750*/  SYNCS.EXCH.64 URZ, [UR7+0x38], UR10 ;  /* 0x0000380a07ff75b2 */ /* 0x0004620008000100 */
[----:B------:R2:W1:Y:S01]  /*0760*/  SYNCS.EXCH.64 URZ, [UR7+0x58], UR4 ;  /* 0x0000580407ff75b2 */ /* 0x0004620008000100 */
[----:B------:R2:W1:Y:S01]  /*0770*/  SYNCS.EXCH.64 URZ, [UR7+0x40], UR10 ;  /* 0x0000400a07ff75b2 */ /* 0x0004620008000100 */
[----:B------:R2:W1:Y:S01]  /*0780*/  SYNCS.EXCH.64 URZ, [UR7+0x60], UR4 ;  /* 0x0000600407ff75b2 */ /* 0x0004620008000100 */
[----:B------:R2:W1:Y:S01]  /*0790*/  SYNCS.EXCH.64 URZ, [UR7+0x48], UR10 ;  /* 0x0000480a07ff75b2 */ /* 0x0004620008000100 */
[----:B------:R2:W1:Y:S02]  /*07a0*/  SYNCS.EXCH.64 URZ, [UR7+0x68], UR4 ;  /* 0x0000680407ff75b2 */ /* 0x0004640008000100 */
[----:B--2---:R-:W-:Y:S01]  /*07b0*/  NOP ;  /* 0x0000000000007918 */ /* 0x004fe20000000000 */
.L_x_10:
[----:B------:R-:W2:Y:S01]  /*07c0*/  SHFL.IDX PT, R2, R68, RZ, 0x1f ;  /* 0x00001fff44027589 */ /* 0x000ea200000e0000 */
[----:B------:R-:W-:Y:S01]  /*07d0*/  NOP ;  /* 0x0000000000007918 */ /* 0x000fe20000000000 */
[----:B--2---:R-:W-:-:S13]  /*07e0*/  ISETP.NE.AND P0, PT, R2, 0x3, PT ;  /* 0x000000030200780c */ /* 0x004fda0003f05270 */
[----:B------:R-:W-:Y:S05]  /*07f0*/  @P0 BRA `(.L_x_11) ;  /* 0x0000000000300947 */ /* 0x000fea0003800000 */
[----:B-1----:R-:W1:Y:S01]  /*0800*/  S2UR UR5, SR_CgaCtaId ;  /* 0x00000000000579c3 */ /* 0x002e620000008800 */
        /* <DEDUP_REMOVED lines=8> */
[----:B-1----:R2:W1:Y:S01]  /*0890*/  SYNCS.EXCH.64 URZ, [UR5+0x70], UR10 ;  /* 0x0000700a05ff75b2 */ /* 0x0024620008000100 */
[----:B------:R2:W1:Y:S02]  /*08a0*/  SYNCS.EXCH.64 URZ, [UR5+0x78], UR10 ;  /* 0x0000780a05ff75b2 */ /* 0x0004640008000100 */
[----:B--2---:R-:W-:Y:S01]  /*08b0*/  NOP ;  /* 0x0000000000007918 */ /* 0x004fe20000000000 */
.L_x_11:
[----:B------:R-:W2:Y:S01]  /*08c0*/  SHFL.IDX PT, R2, R68, RZ, 0x1f ;  /* 0x00001fff44027589 */ /* 0x000ea200000e0000 */
[----:B------:R-:W-:Y:S01]  /*08d0*/  NOP ;  /* 0x0000000000007918 */ /* 0x000fe20000000000 */
[----:B--2---:R-:W-:-:S13]  /*08e0*/  ISETP.NE.AND P0, PT, R2, 0x4, PT ;  /* 0x000000040200780c */ /* 0x004fda0003f05270 */
[----:B------:R-:W-:Y:S05]  /*08f0*/  @P0 BRA `(.L_x_12) ;  /* 0x00000000004c0947 */ /* 0x000fea0003800000 */
[----:B-1----:R-:W1:Y:S01]  /*0900*/  S2UR UR5, SR_CgaCtaId ;  /* 0x00000000000579c3 */ /* 0x002e620000008800 */
[----:B------:R-:W-:Y:S01]  /*0910*/  UMOV UR9, 0x100 ;  /* 0x0000010000097882 */ /* 0x000fe20000000000 */
[----:B------:R-:W-:Y:S01]  /*0920*/  UMOV UR7, 0x400 ;  /* 0x0000040000077882 */ /* 0x000fe20000000000 */
[----:B------:R-:W-:Y:S01]  /*0930*/  USEL UR9, UR9, 0xe0, UP2 ;  /* 0x000000e009097887 */ /* 0x000fe20009000000 */
[----:B------:R-:W-:Y:S01]  /*0940*/  UMOV UR4, 0x1 ;  /* 0x0000000100047882 */ /* 0x000fe20000000000 */
[----:B------:R-:W-:Y:S01]  /*0950*/  ELECT P0, URZ, PT ;  /* 0x0000000000ff782f */ /* 0x000fe20003800000 */
[----:B------:R-:W-:-:S04]  /*0960*/  UIADD3 UR10, UPT, UPT, -UR4, 0x100000, URZ ;  /* 0x00100000040a7890 */ /* 0x000fc8000fffe1ff */
[----:B------:R-:W-:Y:S02]  /*0970*/  USHF.L.U32 UR11, UR10, 0xb, URZ ;  /* 0x0000000b0a0b7899 */ /* 0x000fe400080006ff */
[----:B------:R-:W-:Y:S02]  /*0980*/  USHF.L.U32 UR10, UR10, 0x1, URZ ;  /* 0x000000010a0a7899 */ /* 0x000fe400080006ff */
[----:B------:R-:W-:-:S04]  /*0990*/  UIADD3 UR12, UPT, UPT, -UR9, 0x100000, URZ ;  /* 0x00100000090c7890 */ /* 0x000fc8000fffe1ff */
[----:B------:R-:W-:Y:S02]  /*09a0*/  USHF.L.U32 UR13, UR12, 0xb, URZ ;  /* 0x0000000b0c0d7899 */ /* 0x000fe400080006ff */
[----:B------:R-:W-:Y:S02]  /*09b0*/  USHF.L.U32 UR12, UR12, 0x1, URZ ;  /* 0x000000010c0c7899 */ /* 0x000fe400080006ff */
[----:B-1----:R-:W-:Y:S01]  /*09c0*/  ULEA UR5, UR5, UR7, 0x18 ;  /* 0x0000000705057291 */ /* 0x002fe2000f8ec0ff */
[----:B------:R-:W1:Y:S11]  /*09d0*/  FENCE.VIEW.ASYNC.S ;  /* 0x00000000000073c6 */ /* 0x000e760000000000 */
[----:B-1----:R2:W1:Y:S01]  /*09e0*/  SYNCS.EXCH.64 URZ, [UR5+0x80], UR10 ;  /* 0x0000800a05ff75b2 */ /* 0x0024620008000100 */
[----:B------:R2:W1:Y:S01]  /*09f0*/  SYNCS.EXCH.64 URZ, [UR5+0x90], UR12 ;  /* 0x0000900c05ff75b2 */ /* 0x0004620008000100 */
[----:B------:R2:W1:Y:S01]  /*0a00*/  SYNCS.EXCH.64 URZ, [UR5+0x88], UR10 ;  /* 0x0000880a05ff75b2 */ /* 0x0004620008000100 */
[----:B------:R2:W1:Y:S02]  /*0a10*/  SYNCS.EXCH.64 URZ, [UR5+0x98], UR12 ;  /* 0x0000980c05ff75b2 */ /* 0x0004640008000100 */
[----:B--2---:R-:W-:Y:S01]  /*0a20*/  NOP ;  /* 0x0000000000007918 */ /* 0x004fe20000000000 */
.L_x_12:
        /* <DEDUP_REMOVED lines=26> */
.L_x_13:
        /* <DEDUP_REMOVED lines=18> */
.L_x_14:
[----:B-1----:R-:W1:Y:S01]  /*0cf0*/  S2UR UR5, SR_CTAID.X ;  /* 0x00000000000579c3 */ /* 0x002e620000002500 */
[----:B------:R-:W-:-:S05]  /*0d00*/  CS2R.32 R63, SR_CgaSize ;  /* 0x00000000003f7805 */ /* 0x000fca0000008a00 */
[----:B------:R-:W-:-:S05]  /*0d10*/  IMAD R63, R63, -0xa0, RZ ;  /* 0xffffff603f3f7824 */ /* 0x000fca00078e02ff */
[----:B------:R-:W-:-:S14]  /*0d20*/  R2UR UR9, R63 ;  /* 0x000000003f0972ca */ /* 0x000fdc00000e0000 */
[----:B------:R-:W2:Y:S01]  /*0d30*/  LDCU UR9, c[0x0][UR9+0x2b0] ;  /* 0x00005600090977ac */ /* 0x000ea20008000800 */
[----:B------:R-:W-:Y:S01]  /*0d40*/  NOP ;  /* 0x0000000000007918 */ /* 0x000fe20000000000 */
[----:B------:R-:W-:-:S05]  /*0d50*/  CS2R.32 R63, SR_CgaSize ;  /* 0x00000000003f7805 */ /* 0x000fca0000008a00 */
[----:B------:R-:W-:-:S05]  /*0d60*/  IMAD R63, R63, -0xa0, RZ ;  /* 0xffffff603f3f7824 */ /* 0x000fca00078e02ff */
[----:B------:R-:W-:-:S14]  /*0d70*/  R2UR UR7, R63 ;  /* 0x000000003f0772ca */ /* 0x000fdc00000e0000 */
[----:B------:R-:W3:Y:S01]  /*0d80*/  LDCU UR7, c[0x0][UR7+0x2b4] ;  /* 0x00005680070777ac */ /* 0x000ee20008000800 */
[----:B------:R-:W4:Y:S08]  /*0d90*/  S2UR UR4, SR_CTAID.Y ;  /* 0x00000000000479c3 */ /* 0x000f300000002600 */
[----:B------:R-:W3:Y:S01]  /*0da0*/  LDC R10, c[0x0][0xb24] ;  /* 0x0002c900ff0a7b82 */ /* 0x000ee20000000800 */
[----:B-1----:R-:W-:-:S02]  /*0db0*/  I2FP.F32.U32 R63, UR5 ;  /* 0x00000005003f7c45 */ /* 0x002fc40008201000 */
[----:B------:R-:W-:-:S05]  /*0dc0*/  CS2R.32 R3, SR_CgaSize ;  /* 0x0000000000037805 */ /* 0x000fca0000008a00 */
[----:B------:R-:W-:-:S06]  /*0dd0*/  IMAD R3, R3, -0xa0, RZ ;  /* 0xffffff6003037824 */ /* 0x000fcc00078e02ff */
[----:B------:R-:W1:Y:S01]  /*0de0*/  LDC R3, c[0x0][R3+0x2a0] ;  /* 0x0000a80003037b82 */ /* 0x000e620000000800 */
[----:B------:R-:W-:Y:S01]  /*0df0*/  MOV R15, UR5 ;  /* 0x00000005000f7c02 */ /* 0x000fe20008000f00 */
[----:B--2---:R-:W-:Y:S01]  /*0e00*/  FMUL R63, R63, UR9 ;  /* 0x000000093f3f7c20 */ /* 0x004fe20008400000 */
[----:B----4-:R-:W-:Y:S02]  /*0e10*/  I2FP.F32.U32 R62, UR4 ;  /* 0x00000004003e7c45 */ /* 0x010fe40008201000 */
[----:B------:R-:W-:-:S05]  /*0e20*/  CS2R.32 R2, SR_CgaSize ;  /* 0x0000000000027805 */ /* 0x000fca0000008a00 */
[----:B------:R-:W-:-:S06]  /*0e30*/  IMAD R2, R2, -0xa0, RZ ;  /* 0xffffff6002027824 */ /* 0x000fcc00078e02ff */
[----:B------:R-:W2:Y:S01]  /*0e40*/  LDC R2, c[0x0][R2+0x2a4] ;  /* 0x0000a90002027b82 */ /* 0x000ea20000000800 */
[----:B------:R-:W-:Y:S01]  /*0e50*/  MOV R14, UR4 ;  /* 0x00000004000e7c02 */ /* 0x000fe20008000f00 */
[----:B------:R-:W4:Y:S01]  /*0e60*/  F2I.U32.TRUNC.NTZ R63, R63 ;  /* 0x0000003f003f7305 */ /* 0x000f22000020f000 */
[----:B---3--:R-:W-:-:S05]  /*0e70*/  FMUL R62, R62, UR7 ;  /* 0x000000073e3e7c20 */ /* 0x008fca0008400000 */
[----:B------:R-:W-:Y:S01]  /*0e80*/  BAR.SYNC.DEFER_BLOCKING 0x0 ;  /* 0x0000000000007b1d */ /* 0x000fe20000010000 */
[----:B------:R-:W-:-:S05]  /*0e90*/  ISETP.GE.AND P0, PT, R10, 0x1, PT ;  /* 0x000000010a00780c */ /* 0x000fca0003f06270 */
[----:B------:R-:W3:Y:S02]  /*0ea0*/  F2I.U32.TRUNC.NTZ R62, R62 ;  /* 0x0000003e003e7305 */ /* 0x000ee4000020f000 */
[----:B------:R-:W2:Y:S01]  /*0eb0*/  S2UR UR36, SR_CTAID.Z ;  /* 0x00000000002479c3 */ /* 0x000ea20000002700 */
[----:B----4-:R-:W-:-:S05]  /*0ec0*/  IADD3 R63, PT, PT, -R63, RZ, RZ ;  /* 0x000000ff3f3f7210 */ /* 0x010fca0007ffe1ff */
[----:B-1----:R-:W-:Y:S01]  /*0ed0*/  IMAD R63, R3, R63, UR5 ;  /* 0x00000005033f7e24 */ /* 0x002fe2000f8e023f */
[----:B---3--:R-:W-:-:S05]  /*0ee0*/  IADD3 R62, PT, PT, -R62, RZ, RZ ;  /* 0x000000ff3e3e7210 */ /* 0x008fca0007ffe1ff */
[----:B--2---:R-:W-:Y:S01]  /*0ef0*/  IMAD R62, R2, R62, UR4 ;  /* 0x00000004023e7e24 */ /* 0x004fe2000f8e023e */
[----:B------:R-:W-:Y:S06]  /*0f00*/  @!P0 BRA `(.L_x_15) ;  /* 0x0000000000b88947 */ /* 0x000fec0003800000 */
[----:B------:R-:W1:Y:S01]  /*0f10*/  LDC.64 R4, c[0x0][0xb18] ;  /* 0x0002c600ff047b82 */ /* 0x000e620000000a00 */
[----:B------:R-:W-:-:S07]  /*0f20*/  ISETP.NE.AND P0, PT, R10, 0x1, PT ;  /* 0x000000010a00780c */ /* 0x000fce0003f05270 */
[----:B------:R-:W2:Y:S08]  /*0f30*/  LDC R9, c[0x0][0xb0c] ;  /* 0x0002c300ff097b82 */ /* 0x000eb00000000800 */
[----:B------:R-:W3:Y:S08]  /*0f40*/  LDC R12, c[0x0][0x370] ;  /* 0x0000dc00ff0c7b82 */ /* 0x000ef00000000800 */
[----:B------:R-:W4:Y:S01]  /*0f50*/  LDC R11, c[0x0][0x374] ;  /* 0x0000dd00ff0b7b82 */ /* 0x000f220000000800 */
[----:B-1----:R-:W-:-:S07]  /*0f60*/  ISETP.NE.AND P1, PT, R4, 0x1, PT ;  /* 0x000000010400780c */ /* 0x002fce0003f25270 */
[----:B------:R-:W3:Y:S01]  /*0f70*/  LDC.64 R6, c[0x0][0xb10] ;  /* 0x0002c400ff067b82 */ /* 0x000ee20000000a00 */
[----:B--2---:R-:W-:-:S07]  /*0f80*/  ISETP.NE.AND P2, PT, R9, 0x1, PT ;  /* 0x000000010900780c */ /* 0x004fce0003f45270 */
[----:B------:R-:W1:Y:S08]  /*0f90*/  LDC R8, c[0x0][0xb20] ;  /* 0x0002c800ff087b82 */ /* 0x000e700000000800 */
[----:B------:R-:W2:Y:S01]  /*0fa0*/  LDC.64 R2, c[0x0][0xb28] ;  /* 0x0002ca00ff027b82 */ /* 0x000ea20000000a00 */
[----:B----4-:R-:W-:-:S04]  /*0fb0*/  IMAD.HI.U32 R13, R11, R5, RZ ;  /* 0x000000050b0d7227 */ /* 0x010fc800078e00ff */
[----:B------:R-:W-:-:S04]  /*0fc0*/  IMAD.HI.U32 R5, R14, R5, RZ ;  /* 0x000000050e057227 */ /* 0x000fc800078e00ff */
[----:B---3--:R-:W-:-:S05]  /*0fd0*/  IMAD.HI.U32 R16, R12, R6, RZ ;  /* 0x000000060c107227 */ /* 0x008fca00078e00ff */
[-C--:B------:R-:W-:Y:S01]  /*0fe0*/  @P2 SHF.R.U32.HI R12, RZ, R7.reuse, R16 ;  /* 0x00000007ff0c2219 */ /* 0x080fe20000011610 */
[----:B------:R-:W-:Y:S01]  /*0ff0*/  IMAD.HI.U32 R16, R15, R6, RZ ;  /* 0x000000060f107227 */ /* 0x000fe200078e00ff */
[-C--:B-1----:R-:W-:Y:S02]  /*1000*/  @P1 SHF.R.U32.HI R11, RZ, R8.reuse, R13 ;  /* 0x00000008ff0b1219 */ /* 0x082fe4000001160d */
[----:B------:R-:W-:Y:S02]  /*1010*/  SHF.R.U32.HI R5, RZ, R8, R5 ;  /* 0x00000008ff057219 */ /* 0x000fe40000011605 */
[----:B------:R-:W-:Y:S02]  /*1020*/  SHF.R.U32.HI R16, RZ, R7, R16 ;  /* 0x00000007ff107219 */ /* 0x000fe40000011610 */
[----:B------:R-:W-:Y:S01]  /*1030*/  SEL R5, R14, R5, !P1 ;  /* 0x000000050e057207 */ /* 0x000fe20004800000 */
[----:B--2---:R-:W-:Y:S01]  /*1040*/  IMAD.HI.U32 R13, R11, R2, RZ ;  /* 0x000000020b0d7227 */ /* 0x004fe200078e00ff */
[----:B------:R-:W-:-:S03]  /*1050*/  SEL R16, R15, R16, !P2 ;  /* 0x000000100f107207 */ /* 0x000fc60005000000 */
[----:B------:R-:W-:Y:S01]  /*1060*/  IMAD.HI.U32 R6, R12, R2, RZ ;  /* 0x000000020c067227 */ /* 0x000fe200078e00ff */
[----:B------:R-:W-:-:S04]  /*1070*/  @P0 SHF.R.U32.HI R11, RZ, R3, R13 ;  /* 0x00000003ff0b0219 */ /* 0x000fc8000001160d */
[----:B------:R-:W-:Y:S01]  /*1080*/  @P0 SHF.R.U32.HI R12, RZ, R3, R6 ;  /* 0x00000003ff0c0219 */ /* 0x000fe20000011606 */
[----:B------:R-:W-:-:S04]  /*1090*/  IMAD R11, R11, R10, RZ ;  /* 0x0000000a0b0b7224 */ /* 0x000fc800078e02ff */
[----:B------:R-:W-:Y:S01]  /*10a0*/  IMAD R6, R12, R10, RZ ;  /* 0x0000000a0c067224 */ /* 0x000fe200078e02ff */
[----:B------:R-:W-:-:S04]  /*10b0*/  ISETP.GE.AND P1, PT, R5, R11, PT ;  /* 0x0000000b0500720c */ /* 0x000fc80003f26270 */
[----:B------:R-:W-:Y:S01]  /*10c0*/  ISETP.GE.OR P1, PT, R16, R6, P1 ;  /* 0x000000061000720c */ /* 0x000fe20000f26670 */
[----:B------:R-:W-:-:S05]  /*10d0*/  IMAD.HI.U32 R6, R5, R2, RZ ;  /* 0x0000000205067227 */ /* 0x000fca00078e00ff */
[----:B------:R-:W-:-:S04]  /*10e0*/  SHF.R.U32.HI R6, RZ, R3, R6 ;  /* 0x00000003ff067219 */ /* 0x000fc80000011606 */
[----:B------:R-:W-:-:S03]  /*10f0*/  SEL R6, R5, R6, !P0 ;  /* 0x0000000605067207 */ /* 0x000fc60004000000 */
[----:B------:R-:W-:Y:S01]  /*1100*/  @!P1 IMAD.HI.U32 R7, R16, R2, RZ ;  /* 0x0000000210079227 */ /* 0x000fe200078e00ff */
[----:B------:R-:W-:-:S04]  /*1110*/  IADD3 R2, PT, PT, -R6, RZ, RZ ;  /* 0x000000ff06027210 */ /* 0x000fc80007ffe1ff */
[----:B------:R-:W-:Y:S01]  /*1120*/  @!P1 SHF.R.U32.HI R3, RZ, R3, R7 ;  /* 0x00000003ff039219 */ /* 0x000fe20000011607 */
[----:B------:R-:W-:Y:S01]  /*1130*/  IMAD R2, R10, R2, R5 ;  /* 0x000000020a027224 */ /* 0x000fe200078e0205 */
[----:B------:R-:W-:Y:S02]  /*1140*/  IADD3 R7, PT, PT, -R5, RZ, RZ ;  /* 0x000000ff05077210 */ /* 0x000fe40007ffe1ff */
[----:B------:R-:W-:-:S03]  /*1150*/  @!P1 SEL R3, R16, R3, !P0 ;  /* 0x0000000310039207 */ /* 0x000fc60004000000 */
[----:B------:R-:W-:Y:S02]  /*1160*/  IMAD R7, R4, R7, R14 ;  /* 0x0000000704077224 */ /* 0x000fe400078e020e */
[--C-:B------:R-:W-:Y:S02]  /*1170*/  @!P1 IMAD.IADD R6, R6, 0x1, -R3.reuse ;  /* 0x0000000106069824 */ /* 0x100fe400078e0a03 */
[----:B------:R-:W-:Y:S01]  /*1180*/  @!P1 IMAD R3, R2, R12, R3 ;  /* 0x0000000c02039224 */ /* 0x000fe200078e0203 */
[----:B------:R-:W-:Y:S01]  /*1190*/  IADD3 R2, PT, PT, -R16, RZ, RZ ;  /* 0x000000ff10027210 */ /* 0x000fe20007ffe1ff */
[----:B------:R-:W-:Y:S02]  /*11a0*/  @!P1 IMAD R5, R6, R10, R16 ;  /* 0x0000000a06059224 */ /* 0x000fe400078e0210 */
[----:B------:R-:W-:Y:S02]  /*11b0*/  @!P1 IMAD.MOV.U32 R16, RZ, RZ, R3 ;  /* 0x000000ffff109224 */ /* 0x000fe400078e0003 */
[----:B------:R-:W-:-:S02]  /*11c0*/  IMAD R2, R9, R2, R15 ;  /* 0x0000000209027224 */ /* 0x000fc400078e020f */
[----:B------:R-:W-:Y:S02]  /*11d0*/  IMAD R14, R5, R4, R7 ;  /* 0x00000004050e7224 */ /* 0x000fe400078e0207 */
[----:B------:R-:W-:Y:S02]  /*11e0*/  IMAD R15, R16, R9, R2 ;  /* 0x00000009100f7224 */ /* 0x000fe400078e0202 */
.L_x_15:
[----:B------:R-:W1:Y:S01]  /*11f0*/  LDCU UR4, c[0x0][0xb30] ;  /* 0x00016600ff0477ac */ /* 0x000e620008000800 */
[----:B------:R-:W2:Y:S08]  /*1200*/  S2UR UR37, SR_CgaCtaId ;  /* 0x00000000002579c3 */ /* 0x000eb00000008800 */
[----:B------:R-:W3:Y:S01]  /*1210*/  LDC R26, c[0x0][0xb24] ;  /* 0x0002c900ff1a7b82 */ /* 0x000ee20000000800 */
[----:B-1----:R-:W-:-:S09]  /*1220*/  UISETP.NE.AND UP1, UPT, UR4, 0x1, UPT ;  /* 0x000000010400788c */ /* 0x002fd2000bf25270 */
[----:B--2---:R-:W-:Y:S05]  /*1230*/  BRA.U UP1, `(.L_x_16) ;  /* 0x0000000101407547 */ /* 0x004fea000b800000 */
[----:B------:R-:W1:Y:S08]  /*1240*/  LDC.64 R4, c[0x0][0xb10] ;  /* 0x0002c400ff047b82 */ /* 0x000e700000000a00 */
[----:B------:R-:W2:Y:S08]  /*1250*/  LDC.64 R2, c[0x0][0xb18] ;  /* 0x0002c600ff027b82 */ /* 0x000eb00000000a00 */
[----:B------:R-:W4:Y:S08]  /*1260*/  LDC R6, c[0x0][0xb20] ;  /* 0x0002c800ff067b82 */ /* 0x000f300000000800 */
[----:B------:R-:W3:Y:S01]  /*1270*/  LDC R7, c[0x0][0xb0c] ;  /* 0x0002c300ff077b82 */ /* 0x000ee20000000800 */
[----:B-1----:R-:W-:-:S05]  /*1280*/  IMAD.HI.U32 R4, R15, R4, RZ ;  /* 0x000000040f047227 */ /* 0x002fca00078e00ff */
[----:B------:R-:W-:Y:S01]  /*1290*/  SHF.R.U32.HI R4, RZ, R5, R4 ;  /* 0x00000005ff047219 */ /* 0x000fe20000011604 */
[----:B--2---:R-:W-:Y:S01]  /*12a0*/  IMAD.HI.U32 R3, R14, R3, RZ ;  /* 0x000000030e037227 */ /* 0x004fe200078e00ff */
[----:B------:R-:W-:-:S04]  /*12b0*/  ISETP.NE.AND P0, PT, R2, 0x1, PT ;  /* 0x000000010200780c */ /* 0x000fc80003f05270 */
[----:B----4-:R-:W-:-:S04]  /*12c0*/  SHF.R.U32.HI R3, RZ, R6, R3 ;  /* 0x00000006ff037219 */ /* 0x010fc80000011603 */
[----:B------:R-:W-:Y:S02]  /*12d0*/  SEL R3, R14, R3, !P0 ;  /* 0x000000030e037207 */ /* 0x000fe40004000000 */
[----:B---3--:R-:W-:-:S04]  /*12e0*/  ISETP.NE.AND P1, PT, R7, 0x1, PT ;  /* 0x000000010700780c */ /* 0x008fc80003f25270 */
[----:B------:R-:W-:-:S05]  /*12f0*/  SEL R4, R15, R4, !P1 ;  /* 0x000000040f047207 */ /* 0x000fca0004800000 */
[----:B------:R-:W-:Y:S02]  /*1300*/  IMAD.IADD R5, R3, 0x1, -R4 ;  /* 0x0000000103057824 */ /* 0x000fe400078e0a04 */
[----:B------:R-:W-:Y:S02]  /*1310*/  IMAD.IADD R3, R4, 0x1, -R3 ;  /* 0x0000000104037824 */ /* 0x000fe400078e0a03 */
[----:B------:R-:W-:Y:S02]  /*1320*/  IMAD R15, R5, R7, R15 ;  /* 0x00000007050f7224 */ /* 0x000fe400078e020f */
[----:B------:R-:W-:-:S07]  /*1330*/  IMAD R14, R3, R2, R14 ;  /* 0x00000002030e7224 */ /* 0x000fce00078e020e */
.L_x_16:
[----:B------:R-:W-:Y:S01]  /*1340*/  BAR.SYNC.DEFER_BLOCKING 0x0 ;  /* 0x0000000000007b1d */ /* 0x000fe20000010000 */
[----:B------:R-:W-:Y:S01]  /*1350*/  UISETP.NE.AND UP1, UPT, UR8, 0x2, UPT ;  /* 0x000000020800788c */ /* 0x000fe2000bf25270 */
[----:B------:R-:W-:Y:S02]  /*1360*/  ISETP.NE.OR P5, PT, R0, 0x2, !P5 ;  /* 0x000000020000780c */ /* 0x000fe40006fa5670 */
[----:B------:R-:W-:-:S06]  /*1370*/  LOP3.LUT R2, R77, 0x1f, RZ, 0xc0, !PT ;  /* 0x0000001f4d027812 */ /* 0x000fcc00078ec0ff */
[----:B------:R-:W-:Y:S05]  /*1380*/  BRA.U UP1, `(.L_x_17) ;  /* 0x0000001101387547 */ /* 0x000fea000b800000 */
[----:B------:R-:W1:Y:S01]  /*1390*/  LDCU UR13, c[0x0][0x38c] ;  /* 0x00007180ff0d77ac */ /* 0x000e620008000800 */
[----:B------:R-:W2:Y:S01]  /*13a0*/  LDC R8, c[0x0][0x370] ;  /* 0x0000dc00ff087b82 */ /* 0x000ea20000000800 */
[----:B------:R-:W-:Y:S01]  /*13b0*/  PLOP3.LUT P1, PT, PT, PT, UP2, 0x80, 0x8 ;  /* 0x000000000008781c */ /* 0x000fe20003f2f028 */
[----:B------:R-:W-:Y:S01]  /*13c0*/  IMAD.MOV.U32 R17, RZ, RZ, 0x1 ;  /* 0x00000001ff117424 */ /* 0x000fe200078e00ff */
[----:B------:R-:W-:Y:S01]  /*13d0*/  ISETP.EQ.OR P4, PT, R2, RZ, P5 ;  /* 0x000000ff0200720c */ /* 0x000fe20002f82670 */
[----:B------:R-:W-:Y:S01]  /*13e0*/  IMAD.MOV.U32 R16, RZ, RZ, RZ ;  /* 0x000000ffff107224 */ /* 0x000fe200078e00ff */
[----:B------:R-:W-:Y:S02]  /*13f0*/  PLOP3.LUT P1, PT, P1, PT, PT, 0x8, 0x80 ;  /* 0x000000000080781c */ /* 0x000fe40000f2e170 */
[----:B------:R-:W-:Y:S01]  /*1400*/  CS2R R12, SRZ ;  /* 0x00000000000c7805 */ /* 0x000fe2000001ff00 */
[----:B------:R-:W-:Y:S01]  /*1410*/  IMAD.MOV.U32 R11, RZ, RZ, 0x1 ;  /* 0x00000001ff0b7424 */ /* 0x000fe200078e00ff */
[----:B------:R-:W4:Y:S01]  /*1420*/  LDC R0, c[0x0][0x374] ;  /* 0x0000dd00ff007b82 */ /* 0x000f220000000800 */
[----:B------:R-:W2:Y:S01]  /*1430*/  LDCU.64 UR22, c[0x0][0x348] ;  /* 0x00006900ff1677ac */ /* 0x000ea20008000a00 */
[----:B------:R-:W-:Y:S01]  /*1440*/  UMOV UR6, URZ ;  /* 0x000000ff00067c82 */ /* 0x000fe20008000000 */
[----:B-1----:R-:W-:-:S04]  /*1450*/  UIADD3 UR5, UPT, UPT, UR13, 0x1f, URZ ;  /* 0x0000001f0d057890 */ /* 0x002fc8000fffe0ff */
[----:B------:R-:W-:-:S04]  /*1460*/  USHF.R.S32.HI UR4, URZ, 0x1f, UR5 ;  /* 0x0000001fff047899 */ /* 0x000fc80008011405 */
[----:B------:R-:W-:-:S04]  /*1470*/  ULEA.HI UR4, UR4, UR5, URZ, 0x5 ;  /* 0x0000000504047291 */ /* 0x000fc8000f8f28ff */
[----:B------:R-:W-:Y:S02]  /*1480*/  USHF.R.S32.HI UR15, URZ, 0x5, UR4 ;  /* 0x00000005ff0f7899 */ /* 0x000fe40008011404 */
[----:B------:R-:W-:Y:S02]  /*1490*/  UIADD3 UR4, UPT, UPT, UR13, -0x1, URZ ;  /* 0xffffffff0d047890 */ /* 0x000fe4000fffe0ff */
[----:B------:R-:W-:Y:S02]  /*14a0*/  UISETP.LT.U32.AND UP0, UPT, UR15, 0x3, UPT ;  /* 0x000000030f00788c */ /* 0x000fe4000bf01070 */
[----:B------:R-:W-:Y:S02]  /*14b0*/  UISETP.GE.U32.AND UP1, UPT, UR4, -0x3f, UPT ;  /* 0xffffffc10400788c */ /* 0x000fe4000bf26070 */
[----:B------:R-:W-:Y:S02]  /*14c0*/  USEL UR14, UR15, 0x3, UP0 ;  /* 0x000000030f0e7887 */ /* 0x000fe40008000000 */
[----:B------:R-:W-:-:S02]  /*14d0*/  UIADD3 UR13, UPT, UPT, UR13, 0x3e, URZ ;  /* 0x0000003e0d0d7890 */ /* 0x000fc4000fffe0ff */
[----:B------:R-:W-:Y:S02]  /*14e0*/  UIADD3 UR5, UPT, UPT, UR14, -0x1, URZ ;  /* 0xffffffff0e057890 */ /* 0x000fe4000fffe0ff */
[----:B------:R-:W-:-:S03]  /*14f0*/  UIADD3 UR7, UPT, UPT, UR15, -UR14, URZ ;  /* 0x8000000e0f077290 */ /* 0x000fc6000fffe0ff */
[----:B------:R-:W-:-:S04]  /*1500*/  @UP1 UIADD3 UR5, UPT, UPT, UR14, URZ, URZ ;  /* 0x000000ff0e051290 */ /* 0x000fc8000fffe0ff */
[----:B--2---:R-:W-:-:S12]  /*1510*/  UIADD3 UR5, UPT, UPT, UR5, 0x1, URZ ;  /* 0x0000000105057890 */ /* 0x004fd8000fffe0ff */
.L_x_35:
[----:B------:R-:W-:Y:S01]  /*1520*/  UISETP.NE.AND UP0, UPT, UR37, URZ, UPT ;  /* 0x000000ff2500728c */ /* 0x000fe2000bf05270 */
[----:B------:R-:W1:Y:S08]  /*1530*/  S2UR UR37, SR_CgaCtaId ;  /* 0x00000000002579c3 */ /* 0x000e700000008800 */
[----:B------:R-:W-:Y:S05]  /*1540*/  BRA.U UP0, `(.L_x_18) ;  /* 0x0000000100347547 */ /* 0x000fea000b800000 */
[----:B------:R-:W2:Y:S01]  /*1550*/  S2R R2, SR_CgaCtaId ;  /* 0x0000000000027919 */ /* 0x000ea20000008800 */
[----:B------:R-:W-:-:S04]  /*1560*/  MOV R3, 0x400 ;  /* 0x0000040000037802 */ /* 0x000fc80000000f00 */
[----:B--2---:R-:W-:Y:S02]  /*1570*/  LEA R2, R2, R3, 0x18 ;  /* 0x0000000302027211 */ /* 0x004fe400078ec0ff */
[----:B------:R-:W-:-:S03]  /*1580*/  SHF.L.U32 R3, R11, 0x1f, RZ ;  /* 0x0000001f0b037819 */ /* 0x000fc600000006ff */
[----:B------:R-:W-:-:S04]  /*1590*/  IMAD R2, R12, 0x8, R2 ;  /* 0x000000080c027824 */ /* 0x000fc800078e0202 */
[----:B------:R-:W2:Y:S02]  /*15a0*/  SYNCS.PHASECHK.TRANS64.TRYWAIT P0, [R2+URZ+0xf0], R3 ;  /* 0x0000f003020075a7 */ /* 0x000ea400080011ff */
[----:B--2---:R-:W-:Y:S05]  /*15b0*/  @!P0 BRA `(.L_x_19) ;  /* 0x00000060008c8947 */ /* 0x004fea0003800000 */
.L_x_130:
[----:B------:R-:W-:Y:S01]  /*15c0*/  VIADD R12, R12, 0x1 ;  /* 0x000000010c0c7836 */ /* 0x000fe20000000000 */
[----:B------:R2:W-:Y:S04]  /*15d0*/  SYNCS.ARRIVE.TRANS64.A1T0 RZ, [R2+URZ+0xe0], RZ ;  /* 0x0000e0ff02ff79a7 */ /* 0x0005e800081000ff */
[----:B------:R-:W-:-:S04]  /*15e0*/  ISETP.NE.AND P0, PT, R12, 0x2, PT ;  /* 0x000000020c00780c */ /* 0x000fc80003f05270 */
[----:B------:R-:W-:Y:S02]  /*15f0*/  SEL R12, R12, RZ, P0 ;  /* 0x000000ff0c0c7207 */ /* 0x000fe40000000000 */
[----:B--2---:R-:W-:-:S04]  /*1600*/  SEL R2, RZ, 0x1, P0 ;  /* 0x00000001ff027807 */ /* 0x004fc80000000000 */
[----:B------:R-:W-:-:S07]  /*1610*/  LOP3.LUT R11, R11, R2, RZ, 0x3c, !PT ;  /* 0x000000020b0b7212 */ /* 0x000fce00078e3cff */
.L_x_18:
[----:B------:R-:W-:Y:S01]  /*1620*/  UMOV UR4, 0x400 ;  /* 0x0000040000047882 */ /* 0x000fe20000000000 */
[----:B------:R-:W-:Y:S01]  /*1630*/  SHF.L.U32 R2, R17, 0x1f, RZ ;  /* 0x0000001f11027819 */ /* 0x000fe200000006ff */
[----:B-1----:R-:W-:Y:S01]  /*1640*/  ULEA UR4, UR37, UR4, 0x18 ;  /* 0x0000000425047291 */ /* 0x002fe2000f8ec0ff */
[----:B------:R-:W-:Y:S01]  /*1650*/  R2UR UR35, R15 ;  /* 0x000000000f2372ca */ /* 0x000fe200000e0000 */
[----:B------:R-:W-:Y:S01]  /*1660*/  UISETP.GE.U32.AND UP0, UPT, UR13, 0x3f, UPT ;  /* 0x0000003f0d00788c */ /* 0x000fe2000bf06070 */
[----:B------:R-:W-:Y:S01]  /*1670*/  R2UR UR11, R14 ;  /* 0x000000000e0b72ca */ /* 0x000fe200000e0000 */
[----:B------:R-:W-:Y:S01]  /*1680*/  ULEA UR8, UR6, UR4, 0x3 ;  /* 0x0000000406087291 */ /* 0x000fe2000f8e18ff */
[----:B------:R-:W-:-:S08]  /*1690*/  UMOV UR24, URZ ;  /* 0x000000ff00187c82 */ /* 0x000fd00008000000 */
[----:B------:R1:W2:Y:S01]  /*16a0*/  SYNCS.PHASECHK.TRANS64.TRYWAIT P0, [UR8+0x18], R2 ;  /* 0x00001802ff0075a7 */ /* 0x0002a20008001108 */
[----:B------:R-:W-:Y:S02]  /*16b0*/  USHF.L.U32 UR35, UR35, 0x7, URZ ;  /* 0x0000000723237899 */ /* 0x000fe400080006ff */
[----:B------:R-:W-:Y:S01]  /*16c0*/  USHF.L.U32 UR11, UR11, 0x6, URZ ;  /* 0x000000060b0b7899 */ /* 0x000fe200080006ff */
[----:B------:R-:W-:Y:S11]  /*16d0*/  BRA.U !UP0, `(.L_x_20) ;  /* 0x0000000108a87547 */ /* 0x000ff6000b800000 */
[----:B------:R-:W-:Y:S01]  /*16e0*/  UMOV UR16, URZ ;  /* 0x000000ff00107c82 */ /* 0x000fe20008000000 */
[----:B------:R-:W-:-:S05]  /*16f0*/  UMOV UR17, UR6 ;  /* 0x0000000600117c82 */ /* 0x000fca0008000000 */
.L_x_25:
[----:B-1----:R-:W-:Y:S01]  /*1700*/  ULEA UR33, UR17, UR4, 0x3 ;  /* 0x0000000411217291 */ /* 0x002fe2000f8e18ff */
[----:B--2---:R-:W-:Y:S01]  /*1710*/  @!P5 MOV R3, 0x6000 ;  /* 0x000060000003d802 */ /* 0x004fe20000000f00 */
[----:B--2---:R-:W-:Y:S10]  /*1720*/  @P0 BRA `(.L_x_21) ;  /* 0x00000000000c0947 */ /* 0x004ff40003800000 */
[----:B------:R-:W-:-:S04]  /*1730*/  SHF.L.U32 R4, R17, 0x1f, RZ ;  /* 0x0000001f11047819 */ /* 0x000fc800000006ff */
[----:B------:R-:W2:Y:S02]  /*1740*/  SYNCS.PHASECHK.TRANS64.TRYWAIT P0, [UR33+0x18], R4 ;  /* 0x00001804ff0075a7 */ /* 0x000ea40008001121 */
[----:B--2---:R-:W-:Y:S05]  /*1750*/  @!P0 BRA `(.L_x_22) ;  /* 0x0000006000388947 */ /* 0x004fea0003800000 */
.L_x_21:
[----:B------:R2:W-:Y:S01]  /*1760*/  @!P5 SYNCS.ARRIVE.TRANS64 RZ, [UR33], R3 ;  /* 0x00000003ffffd9a7 */ /* 0x0005e20008000021 */
[----:B------:R-:W-:Y:S04]  /*1770*/  BSSY.RECONVERGENT B0, `(.L_x_23) ;  /* 0x0000003000007945 */ /* 0x000fe80003800200 */
[----:B------:R-:W-:Y:S05]  /*1780*/  @P4 BRA `(.L_x_24) ;  /* 0x0000000000044947 */ /* 0x000fea0003800000 */
[----:B------:R-:W-:Y:S05]  /*1790*/  BPT.TRAP 0x1 ;  /* 0x000000040000795c */ /* 0x000fea0000300000 */
.L_x_24:
[----:B------:R-:W-:Y:S05]  /*17a0*/  BSYNC.RECONVERGENT B0 ;  /* 0x0000000000007941 */ /* 0x000fea0003800200 */
.L_x_23:
[----:B------:R-:W-:Y:S02]  /*17b0*/  UIADD3 UR6, UPT, UPT, UR17, 0x1, URZ ;  /* 0x0000000111067890 */ /* 0x000fe4000fffe0ff */
[----:B------:R-:W-:Y:S02]  /*17c0*/  ULEA UR32, UR17, UR4, 0xe ;  /* 0x0000000411207291 */ /* 0x000fe4000f8e70ff */
[----:B------:R-:W-:Y:S02]  /*17d0*/  UISETP.NE.AND UP0, UPT, UR6, 0x3, UPT ;  /* 0x000000030600788c */ /* 0x000fe4000bf05270 */
[----:B------:R-:W-:Y:S02]  /*17e0*/  UIADD3 UR26, UP1, UPT, UR22, 0x80, URZ ;  /* 0x00000080161a7890 */ /* 0x000fe4000ff3e0ff */
[----:B------:R-:W-:Y:S02]  /*17f0*/  USEL UR9, URZ, 0x1, UP0 ;  /* 0x00000001ff097887 */ /* 0x000fe40008000000 */
[----:B------:R-:W-:-:S02]  /*1800*/  USEL UR6, UR6, URZ, UP0 ;  /* 0x000000ff06067287 */ /* 0x000fc40008000000 */
[----:B------:R-:W-:Y:S02]  /*1810*/  UIADD3 UR20, UP0, UPT, UR22, 0x180, URZ ;  /* 0x0000018016147890 */ /* 0x000fe4000ff1e0ff */
[----:B------:R-:W-:Y:S01]  /*1820*/  ULEA UR8, UR6, UR4, 0x3 ;  /* 0x0000000406087291 */ /* 0x000fe2000f8e18ff */
[----:B------:R-:W-:Y:S01]  /*1830*/  LOP3.LUT R17, R17, UR9, RZ, 0x3c, !PT ;  /* 0x0000000911117c12 */ /* 0x000fe2000f8e3cff */
[----:B------:R-:W-:Y:S02]  /*1840*/  USHF.L.U32 UR34, UR16, 0x5, URZ ;  /* 0x0000000510227899 */ /* 0x000fe400080006ff */
[----:B------:R-:W-:Y:S01]  /*1850*/  UIADD3.X UR27, UPT, UPT, URZ, UR23, URZ, UP1, !UPT ;  /* 0x00000017ff1b7290 */ /* 0x000fe20008ffe4ff */
[----:B-1----:R-:W-:Y:S01]  /*1860*/  SHF.L.U32 R2, R17, 0x1f, RZ ;  /* 0x0000001f11027819 */ /* 0x002fe200000006ff */
[----:B------:R-:W-:Y:S02]  /*1870*/  UIADD3 UR32, UPT, UPT, UR32, 0x8400, URZ ;  /* 0x0000840020207890 */ /* 0x000fe4000fffe0ff */
[----:B------:R-:W-:Y:S01]  /*1880*/  UIADD3.X UR21, UPT, UPT, URZ, UR23, URZ, UP0, !UPT ;  /* 0x00000017ff157290 */ /* 0x000fe200087fe4ff */
[----:B------:R1:W1:Y:S01]  /*1890*/  SYNCS.PHASECHK.TRANS64.TRYWAIT P0, [UR8+0x18], R2 ;  /* 0x00001802ff0075a7 */ /* 0x0002620008001108 */
[----:B------:R-:W-:Y:S01]  /*18a0*/  ULEA UR8, UR17, UR4, 0xd ;  /* 0x0000000411087291 */ /* 0x000fe2000f8e68ff */
[----:B------:R-:W-:Y:S01]  /*18b0*/  UMOV UR18, 0x0 ;  /* 0x0000000000127882 */ /* 0x000fe20000000000 */
[----:B------:R-:W-:-:S02]  /*18c0*/  UMOV UR19, 0x10000000 ;  /* 0x1000000000137882 */ /* 0x000fc40000000000 */
[----:B------:R-:W-:Y:S01]  /*18d0*/  UIADD3 UR8, UPT, UPT, UR8, 0x14400, URZ ;  /* 0x0001440008087890 */ /* 0x000fe2000fffe0ff */
[----:B------:R1:W-:Y:S01]  /*18e0*/  UTMALDG.3D [UR32], [UR26], desc[UR18] ;  /* 0x000012201a0075b4 */ /* 0x0003e20008011000 */
[----:B------:R-:W-:Y:S01]  /*18f0*/  UMOV UR12, UR36 ;  /* 0x00000024000c7c82 */ /* 0x000fe20008000000 */
[----:B------:R-:W-:Y:S01]  /*1900*/  UMOV UR9, UR33 ;  /* 0x0000002100097c82 */ /* 0x000fe20008000000 */
[----:B------:R-:W-:Y:S01]  /*1910*/  UMOV UR10, UR34 ;  /* 0x00000022000a7c82 */ /* 0x000fe20008000000 */
[----:B------:R-:W-:Y:S01]  /*1920*/  UIADD3 UR16, UPT, UPT, UR16, 0x1, URZ ;  /* 0x0000000110107890 */ /* 0x000fe2000fffe0ff */
[----:B------:R-:W-:Y:S01]  /*1930*/  UMOV UR24, UR5 ;  /* 0x0000000500187c82 */ /* 0x000fe20008000000 */
[----:B------:R-:W-:Y:S02]  /*1940*/  UMOV UR17, UR6 ;  /* 0x0000000600117c82 */ /* 0x000fe40008000000 */
[----:B------:R1:W-:Y:S01]  /*1950*/  UTMALDG.3D [UR8], [UR20], desc[UR18] ;  /* 0x00001208140075b4 */ /* 0x0003e20008011000 */
[----:B------:R-:W-:-:S09]  /*1960*/  UISETP.NE.AND UP0, UPT, UR16, UR5, UPT ;  /* 0x000000051000728c */ /* 0x000fd2000bf05270 */
[----:B------:R-:W-:Y:S05]  /*1970*/  BRA.U UP0, `(.L_x_25) ;  /* 0xfffffffd00607547 */ /* 0x000fea000b83ffff */
.L_x_20:
[----:B-1----:R-:W-:Y:S01]  /*1980*/  ULEA UR8, UR6, UR4, 0x3 ;  /* 0x0000000406087291 */ /* 0x002fe2000f8e18ff */
[----:B------:R-:W-:Y:S01]  /*1990*/  SHF.L.U32 R2, R17, 0x1f, RZ ;  /* 0x0000001f11027819 */ /* 0x000fe200000006ff */
[----:B------:R-:W-:Y:S01]  /*19a0*/  @!P1 SYNCS.ARRIVE.TRANS64.A1T0 RZ, [UR4+0x78], RZ ;  /* 0x000078ffffff99a7 */ /* 0x000fe20008100004 */
[----:B------:R-:W-:-:S06]  /*19b0*/  UISETP.GT.AND UP0, UPT, UR15, UR14, UPT ;  /* 0x0000000e0f00728c */ /* 0x000fcc000bf04270 */
[----:B--2---:R1:W2:Y:S03]  /*19c0*/  SYNCS.PHASECHK.TRANS64.TRYWAIT P0, [UR8+0x18], R2 ;  /* 0x00001802ff0075a7 */ /* 0x0042a60008001108 */
[----:B------:R-:W-:Y:S05]  /*19d0*/  BRA.U !UP0, `(.L_x_26) ;  /* 0x0000000108ac7547 */ /* 0x000fea000b800000 */
[----:B------:R-:W-:Y:S01]  /*19e0*/  UIADD3 UR21, UPT, UPT, UR7, UR24, URZ ;  /* 0x0000001807157290 */ /* 0x000fe2000fffe0ff */
[----:B------:R-:W-:-:S11]  /*19f0*/  UMOV UR25, UR6 ;  /* 0x0000000600197c82 */ /* 0x000fd60008000000 */
.L_x_31:
[----:B-1----:R-:W-:Y:S01]  /*1a00*/  ULEA UR17, UR25, UR4, 0x3 ;  /* 0x0000000419117291 */ /* 0x002fe2000f8e18ff */
[----:B--2---:R-:W-:Y:S01]  /*1a10*/  @!P5 MOV R3, 0x6000 ;  /* 0x000060000003d802 */ /* 0x004fe20000000f00 */
[----:B--2---:R-:W-:Y:S10]  /*1a20*/  @P0 BRA `(.L_x_27) ;  /* 0x00000000000c0947 */ /* 0x004ff40003800000 */
[----:B------:R-:W-:-:S04]  /*1a30*/  SHF.L.U32 R4, R17, 0x1f, RZ ;  /* 0x0000001f11047819 */ /* 0x000fc800000006ff */
[----:B------:R-:W2:Y:S02]  /*1a40*/  SYNCS.PHASECHK.TRANS64.TRYWAIT P0, [UR17+0x18], R4 ;  /* 0x00001804ff0075a7 */ /* 0x000ea40008001111 */
[----:B--2---:R-:W-:Y:S05]  /*1a50*/  @!P0 BRA `(.L_x_28) ;  /* 0x0000005c00908947 */ /* 0x004fea0003800000 */
.L_x_27:
[----:B------:R2:W-:Y:S01]  /*1a60*/  @!P5 SYNCS.ARRIVE.TRANS64 RZ, [UR17], R3 ;  /* 0x00000003ffffd9a7 */ /* 0x0005e20008000011 */
[----:B------:R-:W-:Y:S04]  /*1a70*/  BSSY.RECONVERGENT B0, `(.L_x_29) ;  /* 0x0000003000007945 */ /* 0x000fe80003800200 */
[----:B------:R-:W-:Y:S05]  /*1a80*/  @P4 BRA `(.L_x_30) ;  /* 0x0000000000044947 */ /* 0x000fea0003800000 */
[----:B------:R-:W-:Y:S05]  /*1a90*/  BPT.TRAP 0x1 ;  /* 0x000000040000795c */ /* 0x000fea0000300000 */
.L_x_30:
[----:B------:R-:W-:Y:S05]  /*1aa0*/  BSYNC.RECONVERGENT B0 ;  /* 0x0000000000007941 */ /* 0x000fea0003800200 */
.L_x_29:
        /* <DEDUP_REMOVED lines=10> */
[----:B------:R-:W-:Y:S01]  /*1b50*/  UIADD3 UR16, UPT, UPT, UR16, 0x8400, URZ ;  /* 0x0000840010107890 */ /* 0x000fe2000fffe0ff */
[----:B-1----:R-:W-:Y:S01]  /*1b60*/  SHF.L.U32 R2, R17, 0x1f, RZ ;  /* 0x0000001f11027819 */ /* 0x002fe200000006ff */
[----:B------:R-:W-:Y:S02]  /*1b70*/  UIADD3.X UR31, UPT, UPT, URZ, UR23, URZ, UP1, !UPT ;  /* 0x00000017ff1f7290 */ /* 0x000fe40008ffe4ff */
[----:B------:R-:W-:Y:S01]  /*1b80*/  UIADD3.X UR29, UPT, UPT, URZ, UR23, URZ, UP0, !UPT ;  /* 0x00000017ff1d7290 */ /* 0x000fe200087fe4ff */
[----:B------:R1:W1:Y:S01]  /*1b90*/  SYNCS.PHASECHK.TRANS64.TRYWAIT P0, [UR8+0x18], R2 ;  /* 0x00001802ff0075a7 */ /* 0x0002620008001108 */
[----:B------:R-:W-:Y:S01]  /*1ba0*/  ULEA UR8, UR25, UR4, 0xd ;  /* 0x0000000419087291 */ /* 0x000fe2000f8e68ff */
[----:B------:R-:W-:Y:S01]  /*1bb0*/  UMOV UR26, 0x0 ;  /* 0x00000000001a7882 */ /* 0x000fe20000000000 */
[----:B------:R-:W-:-:S02]  /*1bc0*/  UMOV UR27, 0x10000000 ;  /* 0x10000000001b7882 */ /* 0x000fc40000000000 */
[----:B------:R-:W-:Y:S01]  /*1bd0*/  UIADD3 UR8, UPT, UPT, UR8, 0x14400, URZ ;  /* 0x0001440008087890 */ /* 0x000fe2000fffe0ff */
[----:B------:R-:W-:Y:S01]  /*1be0*/  UMOV UR19, UR35 ;  /* 0x0000002300137c82 */ /* 0x000fe20008000000 */
[----:B------:R-:W-:Y:S01]  /*1bf0*/  UMOV UR20, UR36 ;  /* 0x0000002400147c82 */ /* 0x000fe20008000000 */
[----:B------:R-:W-:Y:S01]  /*1c00*/  UMOV UR12, UR36 ;  /* 0x00000024000c7c82 */ /* 0x000fe20008000000 */
[----:B------:R-:W-:Y:S01]  /*1c10*/  UMOV UR9, UR17 ;  /* 0x0000001100097c82 */ /* 0x000fe20008000000 */
[----:B------:R-:W-:Y:S01]  /*1c20*/  UMOV UR10, UR18 ;  /* 0x00000012000a7c82 */ /* 0x000fe20008000000 */
[----:B------:R1:W-:Y:S01]  /*1c30*/  UTMALDG.3D [UR16], [UR30], desc[UR26] ;  /* 0x00001a101e0075b4 */ /* 0x0003e20008011000 */
[----:B------:R-:W-:Y:S01]  /*1c40*/  UIADD3 UR24, UPT, UPT, UR24, 0x1, URZ ;  /* 0x0000000118187890 */ /* 0x000fe2000fffe0ff */
[----:B------:R-:W-:-:S03]  /*1c50*/  UMOV UR25, UR6 ;  /* 0x0000000600197c82 */ /* 0x000fc60008000000 */
[----:B------:R-:W-:Y:S01]  /*1c60*/  UISETP.NE.AND UP0, UPT, UR24, UR21, UPT ;  /* 0x000000151800728c */ /* 0x000fe2000bf05270 */
[----:B------:R1:W-:Y:S08]  /*1c70*/  UTMALDG.3D [UR8], [UR28], desc[UR26] ;  /* 0x00001a081c0075b4 */ /* 0x0003f00008011000 */
[----:B------:R-:W-:Y:S05]  /*1c80*/  BRA.U UP0, `(.L_x_31) ;  /* 0xfffffffd005c7547 */ /* 0x000fea000b83ffff */
.L_x_26:
[C---:B-1----:R-:W-:Y:S01]  /*1c90*/  LEA R2, R16.reuse, UR4, 0x3 ;  /* 0x0000000410027c11 */ /* 0x042fe2000f8e18ff */
[----:B------:R-:W-:Y:S01]  /*1ca0*/  NOP ;  /* 0x0000000000007918 */ /* 0x000fe20000000000 */
[----:B--2---:R-:W-:Y:S02]  /*1cb0*/  SHF.L.U32 R3, R13, 0x1f, RZ ;  /* 0x0000001f0d037819 */ /* 0x004fe400000006ff */
[----:B------:R-:W-:Y:S02]  /*1cc0*/  LEA R4, R16, UR4, 0x4 ;  /* 0x0000000410047c11 */ /* 0x000fe4000f8e20ff */
[----:B------:R-:W1:Y:S02]  /*1cd0*/  SYNCS.PHASECHK.TRANS64.TRYWAIT P0, [R2+URZ+0x80], R3 ;  /* 0x00008003020075a7 */ /* 0x000e6400080011ff */
[----:B-1----:R-:W-:Y:S05]  /*1ce0*/  @!P0 BRA `(.L_x_32) ;  /* 0x0000005c00048947 */ /* 0x002fea0003800000 */
.L_x_133:
[----:B------:R-:W2:Y:S01]  /*1cf0*/  LDS.128 R4, [R4+0x110] ;  /* 0x0001100004047984 */ /* 0x000ea20000000c00 */
[----:B---3--:R-:W-:Y:S01]  /*1d00*/  ISETP.GE.AND P0, PT, R26, 0x1, PT ;  /* 0x000000011a00780c */ /* 0x008fe20003f06270 */
[----:B-1----:R-:W-:Y:S01]  /*1d10*/  VIADD R2, R2, 0x90 ;  /* 0x0000009002027836 */ /* 0x002fe20000000000 */
[----:B------:R-:W-:Y:S01]  /*1d20*/  @!PT LDS RZ, [RZ] ;  /* 0x00000000fffff984 */ /* 0x000fe20000000800 */
[----:B------:R-:W-:Y:S01]  /*1d30*/  @!PT LDS RZ, [RZ] ;  /* 0x00000000fffff984 */ /* 0x000fe20000000800 */
[----:B------:R-:W-:Y:S01]  /*1d40*/  @!PT LDS RZ, [RZ] ;  /* 0x00000000fffff984 */ /* 0x000fe20000000800 */
[----:B------:R-:W-:Y:S01]  /*1d50*/  @!PT LDS RZ, [RZ] ;  /* 0x00000000fffff984 */ /* 0x000fe20000000800 */
[----:B------:R1:W-:Y:S06]  /*1d60*/  MEMBAR.ALL.CTA ;  /* 0x0000000000007992 */ /* 0x0003ec0000008000 */
[----:B-1----:R-:W1:Y:S01]  /*1d70*/  FENCE.VIEW.ASYNC.S ;  /* 0x00000000000073c6 */ /* 0x002e620000000000 */
[----:B------:R-:W-:-:S04]  /*1d80*/  PRMT R2, RZ, 0x654, R2 ;  /* 0x00000654ff027816 */ /* 0x000fc80000000002 */
[----:B-1----:R1:W-:Y:S01]  /*1d90*/  SYNCS.ARRIVE.TRANS64.RED.A1T0 RZ, [R2+URZ], RZ ;  /* 0x000000ff02ff79a7 */ /* 0x0023e200081004ff */
[----:B--2---:R-:W-:-:S13]  /*1da0*/  LOP3.LUT P2, RZ, R6, 0x1, RZ, 0xc0, !PT ;  /* 0x0000000106ff7812 */ /* 0x004fda000784c0ff */
[----:B------:R-:W-:Y:S01]  /*1db0*/  @P2 SHF.R.U32.HI R3, RZ, 0x10, R5 ;  /* 0x00000010ff032819 */ /* 0x000fe20000011605 */
[----:B------:R-:W-:Y:S01]  /*1dc0*/  VOTEU.ANY UP0, P2 ;  /* 0x0000000000ff7886 */ /* 0x000fe20001000100 */
[----:B------:R-:W-:Y:S02]  /*1dd0*/  @P2 MOV R10, R4 ;  /* 0x00000004000a2202 */ /* 0x000fe40000000f00 */
[----:B------:R-:W-:Y:S02]  /*1de0*/  @P2 R2UR.BROADCAST UR8, R3 ;  /* 0x00000000030822ca */ /* 0x000fe400008e0000 */
[----:B------:R-:W-:-:S11]  /*1df0*/  @P2 LOP3.LUT R9, R5, 0xffff, RZ, 0xc0, !PT ;  /* 0x0000ffff05092812 */ /* 0x000fd600078ec0ff */
[----:B------:R-:W-:Y:S01]  /*1e00*/  @UP0 UMOV UR36, UR8 ;  /* 0x0000000800240c82 */ /* 0x000fe20008000000 */
[----:B-1----:R-:W-:Y:S05]  /*1e10*/  @!P0 BRA `(.L_x_33) ;  /* 0x0000000000b88947 */ /* 0x002fea0003800000 */
[----:B------:R-:W4:Y:S01]  /*1e20*/  LDC.64 R4, c[0x0][0xb18] ;  /* 0x0002c600ff047b82 */ /* 0x000f220000000a00 */
[----:B------:R-:W-:-:S07]  /*1e30*/  ISETP.NE.AND P3, PT, R26, 0x1, PT ;  /* 0x000000011a00780c */ /* 0x000fce0003f65270 */
[----:B------:R-:W1:Y:S08]  /*1e40*/  LDC.64 R6, c[0x0][0xb10] ;  /* 0x0002c400ff067b82 */ /* 0x000e700000000a00 */
[----:B------:R-:W2:Y:S08]  /*1e50*/  LDC R14, c[0x0][0xb20] ;  /* 0x0002c800ff0e7b82 */ /* 0x000eb00000000800 */
[----:B------:R-:W3:Y:S01]  /*1e60*/  LDC R15, c[0x0][0xb0c] ;  /* 0x0002c300ff0f7b82 */ /* 0x000ee20000000800 */
[----:B----4-:R-:W-:Y:S01]  /*1e70*/  IMAD.HI.U32 R19, R0, R5, RZ ;  /* 0x0000000500137227 */ /* 0x010fe200078e00ff */
[----:B------:R-:W-:-:S03]  /*1e80*/  ISETP.NE.AND P0, PT, R4, 0x1, PT ;  /* 0x000000010400780c */ /* 0x000fc60003f05270 */
[----:B------:R-:W-:-:S03]  /*1e90*/  IMAD.HI.U32 R5, R9, R5, RZ ;  /* 0x0000000509057227 */ /* 0x000fc600078e00ff */
[----:B------:R-:W4:Y:S01]  /*1ea0*/  LDC.64 R2, c[0x0][0xb28] ;  /* 0x0002ca00ff027b82 */ /* 0x000f220000000a00 */
[----:B-1----:R-:W-:-:S04]  /*1eb0*/  IMAD.HI.U32 R20, R8, R6, RZ ;  /* 0x0000000608147227 */ /* 0x002fc800078e00ff */
[----:B------:R-:W-:Y:S01]  /*1ec0*/  IMAD.HI.U32 R21, R10, R6, RZ ;  /* 0x000000060a157227 */ /* 0x000fe200078e00ff */
[----:B------:R-:W-:Y:S02]  /*1ed0*/  SHF.R.U32.HI R20, RZ, R7, R20 ;  /* 0x00000007ff147219 */ /* 0x000fe40000011614 */
[-C--:B--2---:R-:W-:Y:S02]  /*1ee0*/  SHF.R.U32.HI R19, RZ, R14.reuse, R19 ;  /* 0x0000000eff137219 */ /* 0x084fe40000011613 */
[----:B------:R-:W-:Y:S02]  /*1ef0*/  SHF.R.U32.HI R5, RZ, R14, R5 ;  /* 0x0000000eff057219 */ /* 0x000fe40000011605 */
[----:B------:R-:W-:Y:S02]  /*1f00*/  SEL R19, R0, R19, !P0 ;  /* 0x0000001300137207 */ /* 0x000fe40004000000 */
[----:B------:R-:W-:Y:S02]  /*1f10*/  SHF.R.U32.HI R21, RZ, R7, R21 ;  /* 0x00000007ff157219 */ /* 0x000fe40000011615 */
[----:B---3--:R-:W-:-:S02]  /*1f20*/  ISETP.NE.AND P1, PT, R15, 0x1, PT ;  /* 0x000000010f00780c */ /* 0x008fc40003f25270 */
[----:B------:R-:W-:Y:S02]  /*1f30*/  SEL R5, R9, R5, !P0 ;  /* 0x0000000509057207 */ /* 0x000fe40004000000 */
[----:B------:R-:W-:Y:S02]  /*1f40*/  SEL R20, R8, R20, !P1 ;  /* 0x0000001408147207 */ /* 0x000fe40004800000 */
[----:B------:R-:W-:Y:S01]  /*1f50*/  SEL R21, R10, R21, !P1 ;  /* 0x000000150a157207 */ /* 0x000fe20004800000 */
[----:B----4-:R-:W-:-:S04]  /*1f60*/  IMAD.HI.U32 R18, R19, R2, RZ ;  /* 0x0000000213127227 */ /* 0x010fc800078e00ff */
        /* <DEDUP_REMOVED lines=10> */
[----:B------:R-:W-:-:S04]  /*2010*/  @!P0 IMAD.HI.U32 R7, R21, R2, RZ ;  /* 0x0000000215078227 */ /* 0x000fc800078e00ff */
[----:B------:R-:W-:Y:S01]  /*2020*/  IMAD.MOV R2, RZ, RZ, -R6 ;  /* 0x000000ffff027224 */ /* 0x000fe200078e0a06 */
[----:B------:R-:W-:Y:S02]  /*2030*/  @!P0 SHF.R.U32.HI R3, RZ, R3, R7 ;  /* 0x00000003ff038219 */ /* 0x000fe40000011607 */
[----:B------:R-:W-:Y:S01]  /*2040*/  IADD3 R7, PT, PT, -R5, RZ, RZ ;  /* 0x000000ff05077210 */ /* 0x000fe20007ffe1ff */
[----:B------:R-:W-:Y:S01]  /*2050*/  IMAD R2, R26, R2, R5 ;  /* 0x000000021a027224 */ /* 0x000fe200078e0205 */
        /* <DEDUP_REMOVED lines=10> */
.L_x_33:
[----:B------:R-:W1:Y:S02]  /*2100*/  LDCU UR8, c[0x0][0xb30] ;  /* 0x00016600ff0877ac */ /* 0x000e640008000800 */
[----:B-1----:R-:W-:-:S09]  /*2110*/  UISETP.NE.AND UP0, UPT, UR8, 0x1, UPT ;  /* 0x000000010800788c */ /* 0x002fd2000bf05270 */
[----:B------:R-:W-:Y:S05]  /*2120*/  BRA.U UP0, `(.L_x_34) ;  /* 0x0000000100407547 */ /* 0x000fea000b800000 */
[----:B------:R-:W1:Y:S08]  /*2130*/  LDC.64 R4, c[0x0][0xb10] ;  /* 0x0002c400ff047b82 */ /* 0x000e700000000a00 */
[----:B------:R-:W2:Y:S08]  /*2140*/  LDC.64 R2, c[0x0][0xb18] ;  /* 0x0002c600ff027b82 */ /* 0x000eb00000000a00 */
[----:B------:R-:W3:Y:S08]  /*2150*/  LDC R6, c[0x0][0xb20] ;  /* 0x0002c800ff067b82 */ /* 0x000ef00000000800 */
[----:B------:R-:W4:Y:S01]  /*2160*/  LDC R7, c[0x0][0xb0c] ;  /* 0x0002c300ff077b82 */ /* 0x000f220000000800 */
[----:B-1----:R-:W-:-:S05]  /*2170*/  IMAD.HI.U32 R4, R10, R4, RZ ;  /* 0x000000040a047227 */ /* 0x002fca00078e00ff */
[----:B------:R-:W-:Y:S01]  /*2180*/  SHF.R.U32.HI R4, RZ, R5, R4 ;  /* 0x00000005ff047219 */ /* 0x000fe20000011604 */
[----:B--2---:R-:W-:Y:S01]  /*2190*/  IMAD.HI.U32 R3, R9, R3, RZ ;  /* 0x0000000309037227 */ /* 0x004fe200078e00ff */
[----:B------:R-:W-:-:S04]  /*21a0*/  ISETP.NE.AND P0, PT, R2, 0x1, PT ;  /* 0x000000010200780c */ /* 0x000fc80003f05270 */
[----:B---3--:R-:W-:-:S04]  /*21b0*/  SHF.R.U32.HI R3, RZ, R6, R3 ;  /* 0x00000006ff037219 */ /* 0x008fc80000011603 */
[----:B------:R-:W-:Y:S02]  /*21c0*/  SEL R3, R9, R3, !P0 ;  /* 0x0000000309037207 */ /* 0x000fe40004000000 */
[----:B----4-:R-:W-:-:S04]  /*21d0*/  ISETP.NE.AND P1, PT, R7, 0x1, PT ;  /* 0x000000010700780c */ /* 0x010fc80003f25270 */
[----:B------:R-:W-:-:S05]  /*21e0*/  SEL R4, R10, R4, !P1 ;  /* 0x000000040a047207 */ /* 0x000fca0004800000 */
[----:B------:R-:W-:Y:S02]  /*21f0*/  IMAD.IADD R5, R3, 0x1, -R4 ;  /* 0x0000000103057824 */ /* 0x000fe400078e0a04 */
[----:B------:R-:W-:Y:S02]  /*2200*/  IMAD.IADD R3, R4, 0x1, -R3 ;  /* 0x0000000104037824 */ /* 0x000fe400078e0a03 */
[----:B------:R-:W-:Y:S02]  /*2210*/  IMAD R10, R5, R7, R10 ;  /* 0x00000007050a7224 */ /* 0x000fe400078e020a */
[----:B------:R-:W-:-:S07]  /*2220*/  IMAD R9, R3, R2, R9 ;  /* 0x0000000203097224 */ /* 0x000fce00078e0209 */
.L_x_34:
[----:B------:R-:W-:Y:S01]  /*2230*/  VIADD R16, R16, 0x1 ;  /* 0x0000000110107836 */ /* 0x000fe20000000000 */
[----:B------:R-:W-:Y:S01]  /*2240*/  PLOP3.LUT P1, PT, PT, PT, PT, 0x80, 0x8 ;  /* 0x000000000008781c */ /* 0x000fe20003f2f070 */
[----:B------:R-:W-:Y:S02]  /*2250*/  IMAD.IADD R15, R10, 0x1, R63 ;  /* 0x000000010a0f7824 */ /* 0x000fe400078e023f */
[----:B------:R-:W-:Y:S01]  /*2260*/  IMAD.IADD R14, R9, 0x1, R62 ;  /* 0x00000001090e7824 */ /* 0x000fe200078e023e */
[----:B------:R-:W-:-:S04]  /*2270*/  ISETP.NE.AND P0, PT, R16, 0x2, PT ;  /* 0x000000021000780c */ /* 0x000fc80003f05270 */
[----:B------:R-:W-:Y:S02]  /*2280*/  SEL R2, RZ, 0x1, P0 ;  /* 0x00000001ff027807 */ /* 0x000fe40000000000 */
[----:B------:R-:W-:Y:S02]  /*2290*/  SEL R16, R16, RZ, P0 ;  /* 0x000000ff10107207 */ /* 0x000fe40000000000 */
[----:B------:R-:W-:Y:S01]  /*22a0*/  LOP3.LUT R13, R13, R2, RZ, 0x3c, !PT ;  /* 0x000000020d0d7212 */ /* 0x000fe200078e3cff */
[----:B------:R-:W-:Y:S06]  /*22b0*/  @P2 BRA `(.L_x_35) ;  /* 0xfffffff000982947 */ /* 0x000fec000383ffff */
[----:B------:R-:W-:Y:S01]  /*22c0*/  UIADD3 UR4, UPT, UPT, UR4, 0x18, URZ ;  /* 0x0000001804047890 */ /* 0x000fe2000fffe0ff */
[----:B------:R-:W-:-:S03]  /*22d0*/  SHF.L.U32 R2, R17, 0x1f, RZ ;  /* 0x0000001f11027819 */ /* 0x000fc600000006ff */
[----:B------:R-:W-:-:S09]  /*22e0*/  ULEA UR5, UR6, UR4, 0x3 ;  /* 0x0000000406057291 */ /* 0x000fd2000f8e18ff */
[----:B------:R-:W1:Y:S02]  /*22f0*/  SYNCS.PHASECHK.TRANS64.TRYWAIT P0, [UR5], R2 ;  /* 0x00000002ff0075a7 */ /* 0x000e640008001105 */
[----:B-1----:R-:W-:Y:S05]  /*2300*/  @!P0 BRA `(.L_x_36) ;  /* 0x0000005400908947 */ /* 0x002fea0003800000 */
.L_x_135:
[----:B------:R-:W-:-:S04]  /*2310*/  UIADD3 UR6, UPT, UPT, UR6, 0x1, URZ ;  /* 0x0000000106067890 */ /* 0x000fc8000fffe0ff */
[----:B------:R-:W-:-:S04]  /*2320*/  UISETP.NE.AND UP0, UPT, UR6, 0x3, UPT ;  /* 0x000000030600788c */ /* 0x000fc8000bf05270 */
[----:B------:R-:W-:Y:S02]  /*2330*/  USEL UR7, URZ, 0x1, UP0 ;  /* 0x00000001ff077887 */ /* 0x000fe40008000000 */
[----:B------:R-:W-:-:S04]  /*2340*/  USEL UR6, UR6, URZ, UP0 ;  /* 0x000000ff06067287 */ /* 0x000fc80008000000 */
[----:B------:R-:W-:Y:S01]  /*2350*/  ULEA UR5, UR6, UR4, 0x3 ;  /* 0x0000000406057291 */ /* 0x000fe2000f8e18ff */
[----:B------:R-:W-:-:S04]  /*2360*/  LOP3.LUT R17, R17, UR7, RZ, 0x3c, !PT ;  /* 0x0000000711117c12 */ /* 0x000fc8000f8e3cff */
[----:B-1----:R-:W-:-:S04]  /*2370*/  SHF.L.U32 R2, R17, 0x1f, RZ ;  /* 0x0000001f11027819 */ /* 0x002fc800000006ff */
[----:B------:R-:W1:Y:S02]  /*2380*/  SYNCS.PHASECHK.TRANS64.TRYWAIT P0, [UR5], R2 ;  /* 0x00000002ff0075a7 */ /* 0x000e640008001105 */
[----:B-1----:R-:W-:Y:S05]  /*2390*/  @!P0 BRA `(.L_x_37) ;  /* 0x0000005400848947 */ /* 0x002fea0003800000 */
.L_x_137:
[----:B------:R-:W-:-:S04]  /*23a0*/  UIADD3 UR6, UPT, UPT, UR6, 0x1, URZ ;  /* 0x0000000106067890 */ /* 0x000fc8000fffe0ff */
[----:B------:R-:W-:-:S04]  /*23b0*/  UISETP.NE.AND UP0, UPT, UR6, 0x3, UPT ;  /* 0x000000030600788c */ /* 0x000fc8000bf05270 */
[----:B------:R-:W-:Y:S02]  /*23c0*/  USEL UR5, URZ, 0x1, UP0 ;  /* 0x00000001ff057887 */ /* 0x000fe40008000000 */
[----:B------:R-:W-:-:S04]  /*23d0*/  USEL UR6, UR6, URZ, UP0 ;  /* 0x000000ff06067287 */ /* 0x000fc80008000000 */
[----:B------:R-:W-:Y:S01]  /*23e0*/  ULEA UR6, UR6, UR4, 0x3 ;  /* 0x0000000406067291 */ /* 0x000fe2000f8e18ff */
[----:B-1----:R-:W-:-:S04]  /*23f0*/  LOP3.LUT R2, R17, UR5, RZ, 0x3c, !PT ;  /* 0x0000000511027c12 */ /* 0x002fc8000f8e3cff */
[----:B------:R-:W-:Y:S01]  /*2400*/  SHF.L.U32 R2, R2, 0x1f, RZ ;  /* 0x0000001f02027819 */ /* 0x000fe200000006ff */
[----:B----4-:R-:W-:-:S07]  /*2410*/  IMAD.U32 R0, RZ, RZ, UR6 ;  /* 0x00000006ff007e24 */ /* 0x010fce000f8e00ff */
.L_x_38:
[----:B-1----:R1:W2:Y:S02]  /*2420*/  SYNCS.PHASECHK.TRANS64.TRYWAIT P0, [R0+URZ], R2 ;  /* 0x00000002000075a7 */ /* 0x0022a400080011ff */
[----:B--2---:R-:W-:Y:S05]  /*2430*/  @!P0 NANOSLEEP.SYNCS 0x989680 ;  /* 0x009896800000895d */ /* 0x004fea0003900000 */
[----:B------:R-:W2:Y:S02]  /*2440*/  @!P0 SYNCS.PHASECHK.TRANS64 P0, [R0+URZ], R2 ;  /* 0x00000002000085a7 */ /* 0x000ea400080010ff */
[----:B--2---:R-:W-:Y:S05]  /*2450*/  @P0 EXIT ;  /* 0x000000000000094d */ /* 0x004fea0003800000 */
[----:B------:R-:W-:Y:S05]  /*2460*/  BRA `(.L_x_38) ;  /* 0xfffffffc00ec7947 */ /* 0x000fea000383ffff */
.L_x_17:
[----:B------:R-:W-:-:S04]  /*2470*/  UISETP.NE.AND UP1, UPT, UR37, URZ, UPT ;  /* 0x000000ff2500728c */ /* 0x000fc8000bf25270 */
[----:B------:R-:W-:-:S09]  /*2480*/  UISETP.NE.OR UP1, UPT, UR8, 0x1, UP1 ;  /* 0x000000010800788c */ /* 0x000fd20008f25670 */
[----:B------:R-:W-:Y:S05]  /*2490*/  BRA.U UP1, `(.L_x_39) ;  /* 0x0000000501487547 */ /* 0x000fea000b800000 */
[----:B------:R-:W-:Y:S01]  /*24a0*/  ISETP.NE.AND P2, PT, R2, RZ, PT ;  /* 0x000000ff0200720c */ /* 0x000fe20003f45270 */
[----:B------:R-:W-:Y:S01]  /*24b0*/  IMAD.MOV.U32 R12, RZ, RZ, 0x1 ;  /* 0x00000001ff0c7424 */ /* 0x000fe200078e00ff */
[----:B------:R-:W-:Y:S02]  /*24c0*/  CS2R R10, SRZ ;  /* 0x00000000000a7805 */ /* 0x000fe4000001ff00 */
[----:B------:R-:W-:Y:S01]  /*24d0*/  CS2R R8, SRZ ;  /* 0x0000000000087805 */ /* 0x000fe2000001ff00 */
[----:B------:R-:W-:Y:S01]  /*24e0*/  UMOV UR4, 0x400 ;  /* 0x0000040000047882 */ /* 0x000fe20000000000 */
[----:B------:R-:W-:Y:S01]  /*24f0*/  UMOV UR6, URZ ;  /* 0x000000ff00067c82 */ /* 0x000fe20008000000 */
[----:B------:R-:W-:-:S12]  /*2500*/  ULEA UR37, UR37, UR4, 0x18 ;  /* 0x0000000425257291 */ /* 0x000fd8000f8ec0ff */
.L_x_43:
[----:B------:R-:W-:Y:S02]  /*2510*/  LEA R0, R8, UR37, 0x3 ;  /* 0x0000002508007c11 */ /* 0x000fe4000f8e18ff */
[----:B------:R-:W-:-:S03]  /*2520*/  SHF.L.U32 R4, R9, 0x1f, RZ ;  /* 0x0000001f09047819 */ /* 0x000fc600000006ff */
[----:B------:R-:W-:Y:S01]  /*2530*/  VIADD R5, R0, 0xf0 ;  /* 0x000000f000057836 */ /* 0x000fe20000000000 */
[----:B------:R-:W1:Y:S02]  /*2540*/  SYNCS.PHASECHK.TRANS64.TRYWAIT P0, [R0+URZ+0xe0], R4 ;  /* 0x0000e004000075a7 */ /* 0x000e6400080011ff */
[----:B-1----:R-:W-:Y:S05]  /*2550*/  @!P0 BRA `(.L_x_40) ;  /* 0x00000054002c8947 */ /* 0x002fea0003800000 */
.L_x_138:
[----:B------:R-:W-:Y:S01]  /*2560*/  ULEA UR5, UR6, UR37, 0x3 ;  /* 0x0000002506057291 */ /* 0x000fe2000f8e18ff */
[----:B-1----:R-:W-:Y:S01]  /*2570*/  PRMT R0, RZ, 0x654, R5 ;  /* 0x00000654ff007816 */ /* 0x002fe20000000005 */
[----:B------:R-:W-:Y:S01]  /*2580*/  @!P2 IMAD.MOV.U32 R4, RZ, RZ, 0x10 ;  /* 0x00000010ff04a424 */ /* 0x000fe200078e00ff */
[----:B------:R-:W-:Y:S01]  /*2590*/  SHF.L.U32 R5, R12, 0x1f, RZ ;  /* 0x0000001f0c057819 */ /* 0x000fe200000006ff */
[----:B------:R-:W-:Y:S01]  /*25a0*/  UIADD3 UR4, UPT, UPT, UR5, 0x80, URZ ;  /* 0x0000008005047890 */ /* 0x000fe2000fffe0ff */
[----:B------:R1:W-:Y:S05]  /*25b0*/  SYNCS.ARRIVE.TRANS64.RED.A1T0 RZ, [R0+URZ], RZ ;  /* 0x000000ff00ff79a7 */ /* 0x0003ea00081004ff */
[----:B------:R-:W-:Y:S01]  /*25c0*/  IMAD.U32 R6, RZ, RZ, UR4 ;  /* 0x00000004ff067e24 */ /* 0x000fe2000f8e00ff */
[----:B------:R-:W2:Y:S04]  /*25d0*/  SYNCS.PHASECHK.TRANS64.TRYWAIT P0, [UR5+0x90], R5 ;  /* 0x00009005ff0075a7 */ /* 0x000ea80008001105 */
[----:B------:R-:W-:Y:S01]  /*25e0*/  PRMT R6, R2, 0x654, R6 ;  /* 0x0000065402067816 */ /* 0x000fe20000000006 */
[----:B-12---:R-:W-:Y:S06]  /*25f0*/  @!P0 BRA `(.L_x_41) ;  /* 0x0000005400188947 */ /* 0x006fec0003800000 */
.L_x_140:
[----:B------:R-:W-:Y:S01]  /*2600*/  ULEA UR4, UR6, UR37, 0x4 ;  /* 0x0000002506047291 */ /* 0x000fe2000f8e20ff */
[----:B------:R-:W-:Y:S01]  /*2610*/  SEL R3, R6, R3, !P2 ;  /* 0x0000000306037207 */ /* 0x000fe20005000000 */
[----:B------:R-:W-:Y:S01]  /*2620*/  UIADD3 UR5, UPT, UPT, UR5, 0x80, URZ ;  /* 0x0000008005057890 */ /* 0x000fe2000fffe0ff */
[----:B-1----:R-:W-:Y:S01]  /*2630*/  LEA R0, R11, UR37, 0x3 ;  /* 0x000000250b007c11 */ /* 0x002fe2000f8e18ff */
[----:B------:R-:W-:Y:S01]  /*2640*/  UIADD3 UR4, UPT, UPT, UR4, 0x110, URZ ;  /* 0x0000011004047890 */ /* 0x000fe2000fffe0ff */
[----:B------:R1:W-:Y:S01]  /*2650*/  @!P2 SYNCS.ARRIVE.TRANS64.RED RZ, [R3+URZ], R4 ;  /* 0x0000000403ffa9a7 */ /* 0x0003e200080004ff */
[----:B------:R-:W-:Y:S01]  /*2660*/  UIADD3 UR6, UPT, UPT, UR6, 0x1, URZ ;  /* 0x0000000106067890 */ /* 0x000fe2000fffe0ff */
[----:B------:R-:W-:-:S03]  /*2670*/  VIADD R8, R8, 0x1 ;  /* 0x0000000108087836 */ /* 0x000fc60000000000 */
[----:B------:R-:W-:Y:S02]  /*2680*/  UISETP.NE.AND UP0, UPT, UR6, 0x2, UPT ;  /* 0x000000020600788c */ /* 0x000fe4000bf05270 */
[----:B------:R-:W-:Y:S01]  /*2690*/  ISETP.NE.AND P0, PT, R8, 0x2, PT ;  /* 0x000000020800780c */ /* 0x000fe20003f05270 */
[----:B------:R-:W-:Y:S06]  /*26a0*/  UGETNEXTWORKID.BROADCAST [UR4], [UR5] ;  /* 0x00000000040073ca */ /* 0x000fec0008000100 */
[----:B------:R-:W-:Y:S02]  /*26b0*/  USEL UR4, URZ, 0x1, UP0 ;  /* 0x00000001ff047887 */ /* 0x000fe40008000000 */
[----:B------:R-:W-:-:S04]  /*26c0*/  USEL UR6, UR6, URZ, UP0 ;  /* 0x000000ff06067287 */ /* 0x000fc80008000000 */
[----:B------:R-:W-:Y:S02]  /*26d0*/  LOP3.LUT R12, R12, UR4, RZ, 0x3c, !PT ;  /* 0x000000040c0c7c12 */ /* 0x000fe4000f8e3cff */
[----:B-1----:R-:W-:-:S04]  /*26e0*/  SHF.L.U32 R4, R10, 0x1f, RZ ;  /* 0x0000001f0a047819 */ /* 0x002fc800000006ff */
[----:B------:R-:W1:Y:S02]  /*26f0*/  SYNCS.PHASECHK.TRANS64.TRYWAIT P1, [R0+URZ+0x80], R4 ;  /* 0x00008004000075a7 */ /* 0x000e6400080211ff */
[----:B-1----:R-:W-:Y:S05]  /*2700*/  @!P1 BRA `(.L_x_42) ;  /* 0x0000005000ec9947 */ /* 0x002fea0003800000 */
.L_x_141:
[C---:B-1----:R-:W-:Y:S01]  /*2710*/  LEA R4, R11.reuse, UR37, 0x4 ;  /* 0x000000250b047c11 */ /* 0x042fe2000f8e20ff */
[----:B------:R-:W-:Y:S01]  /*2720*/  VIADD R0, R0, 0x90 ;  /* 0x0000009000007836 */ /* 0x000fe20000000000 */
[----:B------:R-:W-:Y:S01]  /*2730*/  SEL R8, R8, RZ, P0 ;  /* 0x000000ff08087207 */ /* 0x000fe20000000000 */
[----:B------:R-:W-:-:S03]  /*2740*/  VIADD R11, R11, 0x1 ;  /* 0x000000010b0b7836 */ /* 0x000fc60000000000 */
[----:B------:R-:W1:Y:S01]  /*2750*/  LDS.128 R4, [R4+0x110] ;  /* 0x0001100004047984 */ /* 0x000e620000000c00 */
[----:B------:R-:W-:Y:S02]  /*2760*/  PRMT R0, RZ, 0x654, R0 ;  /* 0x00000654ff007816 */ /* 0x000fe40000000000 */
[C---:B------:R-:W-:Y:S01]  /*2770*/  ISETP.NE.AND P1, PT, R11.reuse, 0x2, PT ;  /* 0x000000020b00780c */ /* 0x040fe20003f25270 */
[----:B------:R-:W-:Y:S01]  /*2780*/  @!PT LDS RZ, [RZ] ;  /* 0x00000000fffff984 */ /* 0x000fe20000000800 */
[----:B------:R-:W-:Y:S01]  /*2790*/  @!PT LDS RZ, [RZ] ;  /* 0x00000000fffff984 */ /* 0x000fe20000000800 */
[----:B------:R-:W-:Y:S01]  /*27a0*/  @!PT LDS RZ, [RZ] ;  /* 0x00000000fffff984 */ /* 0x000fe20000000800 */
[----:B------:R-:W-:Y:S01]  /*27b0*/  @!PT LDS RZ, [RZ] ;  /* 0x00000000fffff984 */ /* 0x000fe20000000800 */
[----:B------:R2:W-:Y:S06]  /*27c0*/  MEMBAR.ALL.CTA ;  /* 0x0000000000007992 */ /* 0x0005ec0000008000 */
[----:B--2---:R-:W2:Y:S01]  /*27d0*/  FENCE.VIEW.ASYNC.S ;  /* 0x00000000000073c6 */ /* 0x004ea20000000000 */
[----:B------:R-:W-:Y:S01]  /*27e0*/  SEL R11, R11, RZ, P1 ;  /* 0x000000ff0b0b7207 */ /* 0x000fe20000800000 */
[----:B--2---:R2:W-:Y:S01]  /*27f0*/  SYNCS.ARRIVE.TRANS64.RED.A1T0 RZ, [R0+URZ], RZ ;  /* 0x000000ff00ff79a7 */ /* 0x0045e200081004ff */
[----:B-1----:R-:W-:-:S02]  /*2800*/  LOP3.LUT P3, RZ, R6, 0x1, RZ, 0xc0, !PT ;  /* 0x0000000106ff7812 */ /* 0x002fc4000786c0ff */
[----:B------:R-:W-:-:S04]  /*2810*/  SEL R4, RZ, 0x1, P1 ;  /* 0x00000001ff047807 */ /* 0x000fc80000800000 */
[----:B------:R-:W-:Y:S02]  /*2820*/  LOP3.LUT R10, R10, R4, RZ, 0x3c, !PT ;  /* 0x000000040a0a7212 */ /* 0x000fe400078e3cff */
[----:B--2---:R-:W-:-:S04]  /*2830*/  SEL R0, RZ, 0x1, P0 ;  /* 0x00000001ff007807 */ /* 0x004fc80000000000 */
[----:B------:R-:W-:Y:S01]  /*2840*/  LOP3.LUT R9, R9, R0, RZ, 0x3c, !PT ;  /* 0x0000000009097212 */ /* 0x000fe200078e3cff */
[----:B------:R-:W-:Y:S06]  /*2850*/  @P3 BRA `(.L_x_43) ;  /* 0xfffffffc002c3947 */ /* 0x000fec000383ffff */
[----:B------:R-:W-:Y:S01]  /*2860*/  ULEA UR5, UR6, UR37, 0x3 ;  /* 0x0000002506057291 */ /* 0x000fe2000f8e18ff */
[----:B------:R-:W-:-:S08]  /*2870*/  SHF.L.U32 R2, R12, 0x1f, RZ ;  /* 0x0000001f0c027819 */ /* 0x000fd000000006ff */
[----:B------:R-:W1:Y:S02]  /*2880*/  SYNCS.PHASECHK.TRANS64 P0, [UR5+0x90], R2 ;  /* 0x00009002ff0075a7 */ /* 0x000e640008001005 */
[----:B-1----:R-:W-:Y:S05]  /*2890*/  @P0 BRA `(.L_x_44) ;  /* 0x0000000000080947 */ /* 0x002fea0003800000 */
[----:B------:R-:W1:Y:S02]  /*28a0*/  SYNCS.PHASECHK.TRANS64.TRYWAIT P0, [UR5+0x90], R2 ;  /* 0x00009002ff0075a7 */ /* 0x000e640008001105 */
[----:B-1----:R-:W-:Y:S05]  /*28b0*/  @!P0 BRA `(.L_x_45) ;  /* 0x0000005000948947 */ /* 0x002fea0003800000 */
.L_x_44:
[----:B------:R-:W-:-:S04]  /*28c0*/  UIADD3 UR4, UPT, UPT, UR6, 0x1, URZ ;  /* 0x0000000106047890 */ /* 0x000fc8000fffe0ff */
[----:B------:R-:W-:-:S04]  /*28d0*/  UISETP.NE.AND UP0, UPT, UR4, 0x2, UPT ;  /* 0x000000020400788c */ /* 0x000fc8000bf05270 */
[----:B------:R-:W-:Y:S02]  /*28e0*/  USEL UR7, URZ, 0x1, UP0 ;  /* 0x00000001ff077887 */ /* 0x000fe40008000000 */
[----:B------:R-:W-:-:S04]  /*28f0*/  USEL UR4, UR4, URZ, UP0 ;  /* 0x000000ff04047287 */ /* 0x000fc80008000000 */
[----:B------:R-:W-:Y:S01]  /*2900*/  ULEA UR4, UR4, UR37, 0x3 ;  /* 0x0000002504047291 */ /* 0x000fe2000f8e18ff */
[----:B-1----:R-:W-:-:S04]  /*2910*/  LOP3.LUT R2, R12, UR7, RZ, 0x3c, !PT ;  /* 0x000000070c027c12 */ /* 0x002fc8000f8e3cff */
[----:B------:R-:W-:-:S04]  /*2920*/  SHF.L.U32 R0, R2, 0x1f, RZ ;  /* 0x0000001f02007819 */ /* 0x000fc800000006ff */
[----:B------:R-:W1:Y:S02]  /*2930*/  SYNCS.PHASECHK.TRANS64 P0, [UR4+0x90], R0 ;  /* 0x00009000ff0075a7 */ /* 0x000e640008001004 */
[----:B-1----:R-:W-:Y:S05]  /*2940*/  @P0 EXIT ;  /* 0x000000000000094d */ /* 0x002fea0003800000 */
[----:B------:R-:W-:Y:S02]  /*2950*/  SHF.L.U32 R2, R2, 0x1f, RZ ;  /* 0x0000001f02027819 */ /* 0x000fe400000006ff */
[----:B------:R-:W-:-:S07]  /*2960*/  MOV R0, UR4 ;  /* 0x0000000400007c02 */ /* 0x000fce0008000f00 */
.L_x_46:
[----:B-1----:R1:W2:Y:S02]  /*2970*/  SYNCS.PHASECHK.TRANS64.TRYWAIT P0, [R0+URZ+0x90], R2 ;  /* 0x00009002000075a7 */ /* 0x0022a400080011ff */
[----:B--2---:R-:W-:Y:S05]  /*2980*/  @!P0 NANOSLEEP.SYNCS 0x989680 ;  /* 0x009896800000895d */ /* 0x004fea0003900000 */
[----:B------:R-:W2:Y:S02]  /*2990*/  @!P0 SYNCS.PHASECHK.TRANS64 P0, [R0+URZ+0x90], R2 ;  /* 0x00009002000085a7 */ /* 0x000ea400080010ff */
[----:B--2---:R-:W-:Y:S05]  /*29a0*/  @P0 EXIT ;  /* 0x000000000000094d */ /* 0x004fea0003800000 */
[----:B------:R-:W-:Y:S05]  /*29b0*/  BRA `(.L_x_46) ;  /* 0xfffffffc00ec7947 */ /* 0x000fea000383ffff */
.L_x_39:
[----:B------:R-:W-:-:S09]  /*29c0*/  UISETP.NE.AND UP1, UPT, UR8, URZ, UPT ;  /* 0x000000ff0800728c */ /* 0x000fd2000bf25270 */
[----:B------:R-:W-:Y:S05]  /*29d0*/  BRA.U UP1, `(.L_x_47) ;  /* 0x0000000d01b47547 */ /* 0x000fea000b800000 */
[----:B------:R-:W-:Y:S01]  /*29e0*/  UMOV UR4, 0x40 ;  /* 0x0000004000047882 */ /* 0x000fe20000000000 */
[----:B------:R-:W-:Y:S01]  /*29f0*/  NOP ;  /* 0x0000000000007918 */ /* 0x000fe20000000000 */
[----:B------:R-:W-:Y:S01]  /*2a00*/  ULEA UR4, UR37, UR4, 0x18 ;  /* 0x0000000425047291 */ /* 0x000fe2000f8ec0ff */
[----:B------:R-:W-:Y:S02]  /*2a10*/  UMOV UR5, 0x400 ;  /* 0x0000040000057882 */ /* 0x000fe40000000000 */
[----:B------:R-:W-:-:S06]  /*2a20*/  ULEA UR37, UR37, UR5, 0x18 ;  /* 0x0000000525257291 */ /* 0x000fcc000f8ec0ff */
[----:B------:R-:W1:Y:S02]  /*2a30*/  LDS.U8 R0, [UR4+0x1c] ;  /* 0x00001c04ff007984 */ /* 0x000e640008000000 */
[----:B-1----:R-:W-:-:S13]  /*2a40*/  ISETP.NE.AND P0, PT, R0, RZ, PT ;  /* 0x000000ff0000720c */ /* 0x002fda0003f05270 */
[----:B------:R-:W-:Y:S05]  /*2a50*/  @P0 BRA `(.L_x_48) ;  /* 0x0000000000580947 */ /* 0x000fea0003800000 */
[----:B------:R-:W-:-:S13]  /*2a60*/  ELECT P0, URZ, PT ;  /* 0x0000000000ff782f */ /* 0x000fda0003800000 */
[----:B------:R-:W-:Y:S05]  /*2a70*/  @!P0 BRA `(.L_x_49) ;  /* 0x0000000000608947 */ /* 0x000fea0003800000 */
[----:B------:R-:W-:Y:S01]  /*2a80*/  UMOV UR5, 0x10 ;  /* 0x0000001000057882 */ /* 0x000fe20000000000 */
[----:B------:R-:W-:Y:S01]  /*2a90*/  HFMA2 R0, -RZ, RZ, 0, 5.9604644775390625e-08 ;  /* 0x00000001ff007431 */ /* 0x000fe200000001ff */
[----:B------:R-:W-:-:S03]  /*2aa0*/  MOV R2, 0xffff ;  /* 0x0000ffff00027802 */ /* 0x000fc60000000f00 */
[----:B------:R-:W-:Y:S04]  /*2ab0*/  DEPBAR.LE SB1, 0x36 ;  /* 0x00009d800000791a */ /* 0x000fe80000000000 */
[----:B------:R-:W1:Y:S02]  /*2ac0*/  UTCATOMSWS.FIND_AND_SET.ALIGN UP0, UR5, UR5 ;  /* 0x00000005000575e3 */ /* 0x000e640008000800 */
[----:B-1----:R-:W-:Y:S01]  /*2ad0*/  MOV R3, UR5 ;  /* 0x0000000500037c02 */ /* 0x002fe20008000f00 */
[----:B------:R-:W-:Y:S06]  /*2ae0*/  BRA.U UP0, `(.L_x_50) ;  /* 0x0000000100187547 */ /* 0x000fec000b800000 */
.L_x_51:
[----:B------:R-:W-:Y:S05]  /*2af0*/  NANOSLEEP 0x64 ;  /* 0x000000640000795d */ /* 0x000fea0003800000 */
[----:B------:R-:W-:-:S05]  /*2b00*/  UMOV UR5, 0x10 ;  /* 0x0000001000057882 */ /* 0x000fca0000000000 */
[----:B------:R-:W-:Y:S04]  /*2b10*/  DEPBAR.LE SB1, 0x36 ;  /* 0x00009d800000791a */ /* 0x000fe80000000000 */
[----:B------:R-:W1:Y:S02]  /*2b20*/  UTCATOMSWS.FIND_AND_SET.ALIGN UP0, UR5, UR5 ;  /* 0x00000005000575e3 */ /* 0x000e640008000800 */
[----:B-1----:R-:W-:Y:S01]  /*2b30*/  MOV R3, UR5 ;  /* 0x0000000500037c02 */ /* 0x002fe20008000f00 */
[----:B------:R-:W-:Y:S05]  /*2b40*/  BRA.U !UP0, `(.L_x_51) ;  /* 0xfffffffd08e87547 */ /* 0x000fea000b83ffff */
.L_x_50:
[-C--:B------:R-:W-:Y:S02]  /*2b50*/  SHF.L.U32 R2, R2, R3.reuse, RZ ;  /* 0x0000000302027219 */ /* 0x080fe400000006ff */
[----:B------:R-:W-:Y:S01]  /*2b60*/  SHF.L.U32 R0, R0, R3, RZ ;  /* 0x0000000300007219 */ /* 0x000fe200000006ff */
[----:B------:R-:W-:Y:S02]  /*2b70*/  IMAD.SHL.U32 R3, R3, 0x20, RZ ;  /* 0x0000002003037824 */ /* 0x000fe400078e00ff */
[----:B------:R1:W-:Y:S04]  /*2b80*/  ATOMS.OR RZ, [UR4+0x14], R2 ;  /* 0x00001402ffff798c */ /* 0x0003e8000b000004 */
[----:B------:R1:W-:Y:S04]  /*2b90*/  ATOMS.OR RZ, [UR4+0x18], R0 ;  /* 0x00001800ffff798c */ /* 0x0003e8000b000004 */
[----:B------:R1:W-:Y:S01]  /*2ba0*/  STS [UR37+0x130], R3 ;  /* 0x00013003ff007988 */ /* 0x0003e20008000825 */
[----:B------:R-:W-:Y:S05]  /*2bb0*/  BRA `(.L_x_49) ;  /* 0x0000000000107947 */ /* 0x000fea0003800000 */
.L_x_48:
[----:B------:R-:W-:Y:S02]  /*2bc0*/  MOV R0, 0xffffffff ;  /* 0xffffffff00007802 */ /* 0x000fe40000000f00 */
[----:B------:R-:W-:-:S03]  /*2bd0*/  MOV R2, 0x2c00 ;  /* 0x00002c0000027802 */ /* 0x000fc60000000f00 */
[----:B------:R1:W-:Y:S04]  /*2be0*/  STS [UR37+0x130], R0 ;  /* 0x00013000ff007988 */ /* 0x0003e80008000825 */
[----:B-1-3-5:R-:W-:Y:S05]  /*2bf0*/  CALL.REL.NOINC `($__internal_1_$__cuda_sm10x_tcgen05_guardrail_trap_phase_invalid_during_alloc) ;  /* 0x0000005400dc7944 */ /* 0x02afea0003c00000 */
.L_x_49:
[----:B------:R-:W-:Y:S05]  /*2c00*/  WARPSYNC.ALL ;  /* 0x0000000000007948 */ /* 0x000fea0003800000 */
[----:B------:R-:W2:Y:S01]  /*2c10*/  S2UR UR5, SR_CgaCtaId ;  /* 0x00000000000579c3 */ /* 0x000ea20000008800 */
[----:B------:R-:W-:Y:S01]  /*2c20*/  UMOV UR4, 0x400 ;  /* 0x0000040000047882 */ /* 0x000fe20000000000 */
[----:B------:R-:W-:-:S06]  /*2c30*/  NOP ;  /* 0x0000000000007918 */ /* 0x000fcc0000000000 */
[----:B------:R-:W-:Y:S06]  /*2c40*/  BAR.ARV 0x6, 0xa0 ;  /* 0x0182800000007b1d */ /* 0x000fec0000002000 */
[----:B------:R-:W4:Y:S01]  /*2c50*/  LDCU UR7, c[0x0][0x38c] ;  /* 0x00007180ff0777ac */ /* 0x000f220008000800 */
[----:B------:R-:W-:Y:S01]  /*2c60*/  IMAD.MOV.U32 R11, RZ, RZ, 0x1 ;  /* 0x00000001ff0b7424 */ /* 0x000fe200078e00ff */
[----:B------:R-:W-:Y:S01]  /*2c70*/  CS2R R8, SRZ ;  /* 0x0000000000087805 */ /* 0x000fe2000001ff00 */
[----:B------:R-:W-:Y:S01]  /*2c80*/  IMAD.MOV.U32 R10, RZ, RZ, RZ ;  /* 0x000000ffff0a7224 */ /* 0x000fe200078e00ff */
[----:B------:R-:W3:Y:S01]  /*2c90*/  LDCU UR6, c[0x0][0x38c] ;  /* 0x00007180ff0677ac */ /* 0x000ee20008000800 */
[----:B------:R-:W-:Y:S01]  /*2ca0*/  UMOV UR15, URZ ;  /* 0x000000ff000f7c82 */ /* 0x000fe20008000000 */
[----:B------:R-:W-:Y:S01]  /*2cb0*/  UMOV UR14, URZ ;  /* 0x000000ff000e7c82 */ /* 0x000fe20008000000 */
[----:B--2---:R-:W-:Y:S01]  /*2cc0*/  ULEA UR5, UR5, UR4, 0x18 ;  /* 0x0000000405057291 */ /* 0x004fe2000f8ec0ff */
[----:B------:R-:W-:Y:S01]  /*2cd0*/  UMOV UR24, 0x0 ;  /* 0x0000000000187882 */ /* 0x000fe20000000000 */
[----:B------:R-:W-:-:S02]  /*2ce0*/  UMOV UR25, 0x8100910 ;  /* 0x0810091000197882 */ /* 0x000fc40000000000 */
[----:B------:R-:W-:Y:S02]  /*2cf0*/  UIADD3 UR10, UPT, UPT, UR5, 0x8400, URZ ;  /* 0x00008400050a7890 */ /* 0x000fe4000fffe0ff */
[----:B------:R-:W-:Y:S02]  /*2d00*/  UIADD3 UR11, UPT, UPT, UR5, 0x14400, URZ ;  /* 0x00014400050b7890 */ /* 0x000fe4000fffe0ff */
[----:B----4-:R-:W-:Y:S01]  /*2d10*/  UIADD3 UR7, UPT, UPT, UR7, 0x1f, URZ ;  /* 0x0000001f07077890 */ /* 0x010fe2000fffe0ff */
[----:B-1----:R-:W1:Y:S01]  /*2d20*/  LDS R0, [UR5+0x130] ;  /* 0x00013005ff007984 */ /* 0x002e620008000800 */
[----:B------:R-:W-:Y:S02]  /*2d30*/  USHF.R.U32.HI UR10, URZ, 0x4, UR10 ;  /* 0x00000004ff0a7899 */ /* 0x000fe4000801160a */
[----:B------:R-:W-:Y:S02]  /*2d40*/  USHF.R.S32.HI UR4, URZ, 0x1f, UR7 ;  /* 0x0000001fff047899 */ /* 0x000fe40008011407 */
[----:B------:R-:W-:-:S02]  /*2d50*/  USHF.R.U32.HI UR11, URZ, 0x4, UR11 ;  /* 0x00000004ff0b7899 */ /* 0x000fc4000801160b */
[----:B------:R-:W-:Y:S02]  /*2d60*/  ULEA.HI UR4, UR4, UR7, URZ, 0x5 ;  /* 0x0000000704047291 */ /* 0x000fe4000f8f28ff */
[----:B------:R-:W-:Y:S02]  /*2d70*/  ULOP3.LUT UR10, UR10, 0x3fff, URZ, 0xc0, !UPT ;  /* 0x00003fff0a0a7892 */ /* 0x000fe4000f8ec0ff */
[----:B------:R-:W-:Y:S02]  /*2d80*/  USHF.R.S32.HI UR4, URZ, 0x5, UR4 ;  /* 0x00000005ff047899 */ /* 0x000fe40008011404 */
[----:B------:R-:W-:Y:S02]  /*2d90*/  ULOP3.LUT UR11, UR11, 0x3fff, URZ, 0xc0, !UPT ;  /* 0x00003fff0b0b7892 */ /* 0x000fe4000f8ec0ff */
[----:B------:R-:W-:Y:S01]  /*2da0*/  UISETP.LT.AND UP0, UPT, UR4, 0x1, UPT ;  /* 0x000000010400788c */ /* 0x000fe2000bf01270 */
[----:B------:R-:W-:Y:S01]  /*2db0*/  UMOV UR22, 0x0 ;  /* 0x0000000000167882 */ /* 0x000fe20000000000 */
[----:B------:R-:W-:-:S02]  /*2dc0*/  UMOV UR23, 0x8100910 ;  /* 0x0810091000177882 */ /* 0x000fc40000000000 */
[----:B------:R-:W-:Y:S02]  /*2dd0*/  USEL UR9, UR4, 0x1, !UP0 ;  /* 0x0000000104097887 */ /* 0x000fe4000c000000 */
[----:B------:R-:W-:Y:S02]  /*2de0*/  ULOP3.LUT UR10, UR10, 0x10000, URZ, 0xfc, !UPT ;  /* 0x000100000a0a7892 */ /* 0x000fe4000f8efcff */
[----:B------:R-:W-:Y:S02]  /*2df0*/  ULOP3.LUT UR11, UR11, 0x10000, URZ, 0xfc, !UPT ;  /* 0x000100000b0b7892 */ /* 0x000fe4000f8efcff */
[----:B------:R-:W-:Y:S02]  /*2e00*/  UIADD3 UR9, UPT, UPT, -UR9, URZ, URZ ;  /* 0x000000ff09097290 */ /* 0x000fe4000fffe1ff */
[----:B---3--:R-:W-:Y:S01]  /*2e10*/  UISETP.GE.AND UP3, UPT, UR6, 0x1, UPT ;  /* 0x000000010600788c */ /* 0x008fe2000bf66270 */
[----:B------:R-:W-:Y:S01]  /*2e20*/  UMOV UR20, 0x0 ;  /* 0x0000000000147882 */ /* 0x000fe20000000000 */
[----:B------:R-:W-:Y:S01]  /*2e30*/  UMOV UR21, 0x8100910 ;  /* 0x0810091000157882 */ /* 0x000fe20000000000 */
[----:B------:R-:W-:Y:S01]  /*2e40*/  UMOV UR18, 0x0 ;  /* 0x0000000000127882 */ /* 0x000fe20000000000 */
[----:B------:R-:W-:Y:S01]  /*2e50*/  UMOV UR19, 0x8100910 ;  /* 0x0810091000137882 */ /* 0x000fe20000000000 */
[----:B-1----:R-:W-:-:S15]  /*2e60*/  R2UR UR16, R0 ;  /* 0x00000000001072ca */ /* 0x002fde00000e0000 */
.L_x_58:
[----:B------:R-:W-:Y:S02]  /*2e70*/  LEA R0, R10, UR5, 0x3 ;  /* 0x000000050a007c11 */ /* 0x000fe4000f8e18ff */
[----:B------:R-:W-:Y:S02]  /*2e80*/  SHF.L.U32 R2, R9, 0x1f, RZ ;  /* 0x0000001f09027819 */ /* 0x000fe400000006ff */
[----:B------:R-:W-:Y:S01]  /*2e90*/  PLOP3.LUT P0, PT, PT, PT, UP3, 0x80, 0x8 ;  /* 0x000000000008781c */ /* 0x000fe20003f0f038 */
[----:B------:R-:W-:Y:S01]  /*2ea0*/  VIADD R3, R0, 0x90 ;  /* 0x0000009000037836 */ /* 0x000fe20000000000 */
[----:B-1----:R-:W1:Y:S02]  /*2eb0*/  SYNCS.PHASECHK.TRANS64.TRYWAIT P1, [R0+URZ+0x80], R2 ;  /* 0x00008002000075a7 */ /* 0x002e6400080211ff */
[----:B-1-3--:R-:W-:Y:S09]  /*2ec0*/  @!P1 BRA `(.L_x_52) ;  /* 0x0000004c00289947 */ /* 0x00aff20003800000 */
.L_x_143:
[----:B------:R-:W-:Y:S01]  /*2ed0*/  LEA R4, R10, UR5, 0x4 ;  /* 0x000000050a047c11 */ /* 0x000fe2000f8e20ff */
[----:B------:R-:W-:Y:S01]  /*2ee0*/  @UP3 ULEA UR6, UR14, UR5, 0x3 ;  /* 0x000000050e063291 */ /* 0x000fe2000f8e18ff */
[----:B------:R-:W-:Y:S01]  /*2ef0*/  PLOP3.LUT P2, PT, PT, PT, PT, 0x80, 0x8 ;  /* 0x000000000008781c */ /* 0x000fe20003f4f070 */
[----:B------:R-:W-:Y:S01]  /*2f00*/  ULEA UR7, UR15, UR5, 0x3 ;  /* 0x000000050f077291 */ /* 0x000fe2000f8e18ff */
[----:B------:R-:W-:Y:S01]  /*2f10*/  PRMT R3, RZ, 0x654, R3 ;  /* 0x00000654ff037816 */ /* 0x000fe20000000003 */
[----:B------:R-:W-:Y:S01]  /*2f20*/  ULEA UR8, UR15, UR16, 0x6 ;  /* 0x000000100f087291 */ /* 0x000fe2000f8e30ff */
[----:B------:R-:W2:Y:S01]  /*2f30*/  LDS.128 R4, [R4+0x110] ;  /* 0x0001100004047984 */ /* 0x000ea20000000c00 */
[----:B-1----:R-:W-:Y:S02]  /*2f40*/  @P0 SHF.L.U32 R2, R8, 0x1f, RZ ;  /* 0x0000001f08020819 */ /* 0x002fe400000006ff */
[----:B------:R-:W-:Y:S01]  /*2f50*/  SHF.L.U32 R0, R11, 0x1f, RZ ;  /* 0x0000001f0b007819 */ /* 0x000fe200000006ff */
[----:B------:R-:W-:Y:S01]  /*2f60*/  @!PT LDS RZ, [RZ] ;  /* 0x00000000fffff984 */ /* 0x000fe20000000800 */
[----:B------:R-:W-:Y:S01]  /*2f70*/  @!PT LDS RZ, [RZ] ;  /* 0x00000000fffff984 */ /* 0x000fe20000000800 */
[----:B------:R-:W-:Y:S01]  /*2f80*/  @!PT LDS RZ, [RZ] ;  /* 0x00000000fffff984 */ /* 0x000fe20000000800 */
[----:B------:R-:W-:Y:S01]  /*2f90*/  @!PT LDS RZ, [RZ] ;  /* 0x00000000fffff984 */ /* 0x000fe20000000800 */
[----:B------:R1:W-:Y:S06]  /*2fa0*/  MEMBAR.ALL.CTA ;  /* 0x0000000000007992 */ /* 0x0003ec0000008000 */
[----:B-1----:R-:W1:Y:S02]  /*2fb0*/  FENCE.VIEW.ASYNC.S ;  /* 0x00000000000073c6 */ /* 0x002e640000000000 */
[----:B-1----:R1:W-:Y:S01]  /*2fc0*/  SYNCS.ARRIVE.TRANS64.RED.A1T0 RZ, [R3+URZ], RZ ;  /* 0x000000ff03ff79a7 */ /* 0x0023e200081004ff */
[----:B------:R1:W3:Y:S01]  /*2fd0*/  @P0 SYNCS.PHASECHK.TRANS64.TRYWAIT P2, [UR6], R2 ;  /* 0x00000002ff0005a7 */ /* 0x0002e20008041106 */
[----:B--2---:R-:W-:Y:S01]  /*2fe0*/  LOP3.LUT P1, RZ, R6, 0x1, RZ, 0xc0, !PT ;  /* 0x0000000106ff7812 */ /* 0x004fe2000782c0ff */
[----:B------:R-:W2:Y:S02]  /*2ff0*/  SYNCS.PHASECHK.TRANS64.TRYWAIT P0, [UR7+0xc0], R0 ;  /* 0x0000c000ff0075a7 */ /* 0x000ea40008001107 */
[----:B-123--:R-:W-:Y:S10]  /*3000*/  @!P0 BRA `(.L_x_53) ;  /* 0x0000004800ec8947 */ /* 0x00eff40003800000 */
.L_x_145:
[----:B------:R-:W-:Y:S01]  /*3010*/  IADD3 R10, PT, PT, R10, 0x1, RZ ;  /* 0x000000010a0a7810 */ /* 0x000fe20007ffe0ff */
[----:B------:R-:W-:Y:S06]  /*3020*/  BRA.U !UP3, `(.L_x_54) ;  /* 0x000000010bc07547 */ /* 0x000fec000b800000 */
[----:B------:R-:W-:Y:S01]  /*3030*/  UPLOP3.LUT UP4, UPT, UPT, UPT, UPT, 0x40, 0x4 ;  /* 0x000000000004789c */ /* 0x000fe20003f8e870 */
[----:B------:R-:W-:Y:S01]  /*3040*/  UMOV UR13, UR9 ;  /* 0x00000009000d7c82 */ /* 0x000fe20008000000 */
[----:B------:R-:W-:Y:S01]  /*3050*/  UMOV UR12, UR4 ;  /* 0x00000004000c7c82 */ /* 0x000fe20008000000 */
[----:B------:R-:W-:-:S08]  /*3060*/  UMOV UR17, UR14 ;  /* 0x0000000e00117c82 */ /* 0x000fd00008000000 */
.L_x_57:
[----:B------:R-:W-:Y:S02]  /*3070*/  UIADD3 UR13, UPT, UPT, UR13, 0x1, URZ ;  /* 0x000000010d0d7890 */ /* 0x000fe4000fffe0ff */
[----:B--2---:R-:W-:Y:S02]  /*3080*/  ULEA UR6, UR17, UR5, 0x3 ;  /* 0x0000000511067291 */ /* 0x004fe4000f8e18ff */
[----:B------:R-:W-:Y:S01]  /*3090*/  UISETP.NE.AND UP0, UPT, UR13, URZ, UPT ;  /* 0x000000ff0d00728c */ /* 0x000fe2000bf05270 */
[----:B---3--:R-:W-:Y:S10]  /*30a0*/  @P2 BRA `(.L_x_55) ;  /* 0x00000000000c2947 */ /* 0x008ff40003800000 */
[----:B-1----:R-:W-:Y:S04]  /*30b0*/  SHF.L.U32 R2, R8, 0x1f, RZ ;  /* 0x0000001f08027819 */ /* 0x002fe800000006ff */
[----:B------:R-:W1:Y:S02]  /*30c0*/  SYNCS.PHASECHK.TRANS64.TRYWAIT P0, [UR6], R2 ;  /* 0x00000002ff0075a7 */ /* 0x000e640008001106 */
[----:B-1----:R-:W-:Y:S05]  /*30d0*/  @!P0 BRA `(.L_x_56) ;  /* 0x0000004800d08947 */ /* 0x002fea0003800000 */
.L_x_55:
[----:B------:R-:W-:Y:S01]  /*30e0*/  UISETP.NE.AND UP1, UPT, UR12, 0x1, UPT ;  /* 0x000000010c00788c */ /* 0x000fe2000bf25270 */
[----:B------:R-:W-:Y:S01]  /*30f0*/  PLOP3.LUT P2, PT, PT, PT, PT, 0x80, 0x8 ;  /* 0x000000000008781c */ /* 0x000fe20003f4f070 */
[----:B------:R-:W-:Y:S02]  /*3100*/  UIADD3 UR14, UPT, UPT, UR17, 0x1, URZ ;  /* 0x00000001110e7890 */ /* 0x000fe4000fffe0ff */
[----:B------:R-:W-:Y:S02]  /*3110*/  ULEA UR28, UR17, UR11, 0x9 ;  /* 0x0000000b111c7291 */ /* 0x000fe4000f8e48ff */
[----:B------:R-:W-:Y:S01]  /*3120*/  UISETP.NE.AND UP2, UPT, UR14, 0x3, UPT ;  /* 0x000000030e00788c */ /* 0x000fe2000bf45270 */
[----:B------:R-:W-:Y:S01]  /*3130*/  PLOP3.LUT P0, PT, PT, PT, UP1, 0x80, 0x8 ;  /* 0x000000000008781c */ /* 0x000fe20003f0f018 */
[----:B------:R-:W-:Y:S02]  /*3140*/  UIADD3 UR40, UPT, UPT, UR28, 0x2, URZ ;  /* 0x000000021c287890 */ /* 0x000fe4000fffe0ff */
[----:B------:R-:W-:Y:S02]  /*3150*/  USEL UR27, URZ, 0x1, UP2 ;  /* 0x00000001ff1b7887 */ /* 0x000fe40009000000 */
[----:B------:R-:W-:Y:S02]  /*3160*/  USEL UR14, UR14, URZ, UP2 ;  /* 0x000000ff0e0e7287 */ /* 0x000fe40009000000 */
[----:B------:R-:W-:Y:S02]  /*3170*/  UIADD3 UR36, UPT, UPT, UR28, 0x4, URZ ;  /* 0x000000041c247890 */ /* 0x000fe4000fffe0ff */
[----:B------:R-:W-:Y:S01]  /*3180*/  @UP1 ULEA UR26, UR14, UR5, 0x3 ;  /* 0x000000050e1a1291 */ /* 0x000fe2000f8e18ff */
[----:B------:R-:W-:Y:S01]  /*3190*/  LOP3.LUT R8, R8, UR27, RZ, 0x3c, !PT ;  /* 0x0000001b08087c12 */ /* 0x000fe2000f8e3cff */
[----:B------:R-:W-:Y:S02]  /*31a0*/  UIADD3 UR32, UPT, UPT, UR28, 0x6, URZ ;  /* 0x000000061c207890 */ /* 0x000fe4000fffe0ff */
[----:B------:R-:W-:Y:S01]  /*31b0*/  UIADD3 UR6, UPT, UPT, UR6, 0x18, URZ ;  /* 0x0000001806067890 */ /* 0x000fe2000fffe0ff */
[----:B-1----:R-:W-:Y:S01]  /*31c0*/  @P0 SHF.L.U32 R0, R8, 0x1f, RZ ;  /* 0x0000001f08000819 */ /* 0x002fe200000006ff */
[----:B------:R-:W-:Y:S01]  /*31d0*/  UIADD3 UR12, UPT, UPT, UR12, -0x1, URZ ;  /* 0xffffffff0c0c7890 */ /* 0x000fe2000fffe0ff */
[----:B------:R-:W-:Y:S02]  /*31e0*/  UMOV UR29, 0x40004040 ;  /* 0x40004040001d7882 */ /* 0x000fe40000000000 */
[----:B------:R2:W3:Y:S01]  /*31f0*/  @P0 SYNCS.PHASECHK.TRANS64.TRYWAIT P2, [UR26], R0 ;  /* 0x00000000ff0005a7 */ /* 0x0004e2000804111a */
[----:B------:R-:W-:Y:S01]  /*3200*/  ULEA UR26, UR17, UR10, 0xa ;  /* 0x0000000a111a7291 */ /* 0x000fe2000f8e50ff */
[----:B------:R-:W-:Y:S01]  /*3210*/  UMOV UR27, 0x40004040 ;  /* 0x40004040001b7882 */ /* 0x000fe20000000000 */
[----:B------:R-:W-:Y:S02]  /*3220*/  UMOV UR41, 0x40004040 ;  /* 0x4000404000297882 */ /* 0x000fe40000000000 */
[----:B------:R-:W-:Y:S02]  /*3230*/  UIADD3 UR38, UPT, UPT, UR26, 0x2, URZ ;  /* 0x000000021a267890 */ /* 0x000fe4000fffe0ff */
[----:B------:R-:W-:Y:S02]  /*3240*/  UIADD3 UR34, UPT, UPT, UR26, 0x4, URZ ;  /* 0x000000041a227890 */ /* 0x000fe4000fffe0ff */
[----:B------:R-:W-:Y:S01]  /*3250*/  UIADD3 UR30, UPT, UPT, UR26, 0x6, URZ ;  /* 0x000000061a1e7890 */ /* 0x000fe2000fffe0ff */
[----:B------:R2:W-:Y:S01]  /*3260*/  UTCHMMA gdesc[UR26], gdesc[UR28], tmem[UR8], tmem[UR24], idesc[UR25], UP4 ;  /* 0x00ff181c1a0075ea */ /* 0x0005e2000a000008 */
[----:B------:R-:W-:Y:S01]  /*3270*/  UPLOP3.LUT UP4, UPT, UPT, UPT, UPT, 0x80, 0x8 ;  /* 0x000000000008789c */ /* 0x000fe20003f8f070 */
[----:B------:R-:W-:Y:S01]  /*3280*/  UMOV UR39, 0x40004040 ;  /* 0x4000404000277882 */ /* 0x000fe20000000000 */
[----:B------:R-:W-:Y:S01]  /*3290*/  UMOV UR37, 0x40004040 ;  /* 0x4000404000257882 */ /* 0x000fe20000000000 */
[----:B------:R2:W-:Y:S01]  /*32a0*/  UTCHMMA gdesc[UR38], gdesc[UR40], tmem[UR8], tmem[UR22], idesc[UR23], UPT ;  /* 0x00ff1628260075ea */ /* 0x0005e2000b800008 */
[----:B------:R-:W-:Y:S01]  /*32b0*/  UMOV UR35, 0x40004040 ;  /* 0x4000404000237882 */ /* 0x000fe20000000000 */
[----:B------:R-:W-:Y:S01]  /*32c0*/  UMOV UR33, 0x40004040 ;  /* 0x4000404000217882 */ /* 0x000fe20000000000 */
[----:B------:R-:W-:Y:S01]  /*32d0*/  UMOV UR31, 0x40004040 ;  /* 0x40004040001f7882 */ /* 0x000fe20000000000 */
[----:B------:R2:W-:Y:S01]  /*32e0*/  UTCHMMA gdesc[UR34], gdesc[UR36], tmem[UR8], tmem[UR20], idesc[UR21], UPT ;  /* 0x00ff1424220075ea */ /* 0x0005e2000b800008 */
[----:B------:R2:W-:Y:S01]  /*32f0*/  UTCHMMA gdesc[UR30], gdesc[UR32], tmem[UR8], tmem[UR18], idesc[UR19], UPT ;  /* 0x00ff12201e0075ea */ /* 0x0005e2000b800008 */
[----:B------:R2:W-:Y:S01]  /*3300*/  UTCBAR [UR6], URZ ;  /* 0x000000ff060073e9 */ /* 0x0005e200080000ff */
[----:B------:R-:W-:Y:S01]  /*3310*/  UMOV UR17, UR14 ;  /* 0x0000000e00117c82 */ /* 0x000fe20008000000 */
[----:B------:R-:W-:Y:S05]  /*3320*/  BRA.U UP0, `(.L_x_57) ;  /* 0xfffffffd00507547 */ /* 0x000fea000b83ffff */
.L_x_54:
[----:B------:R-:W-:Y:S01]  /*3330*/  UIADD3 UR15, UPT, UPT, UR15, 0x1, URZ ;  /* 0x000000010f0f7890 */ /* 0x000fe2000fffe0ff */
[C---:B------:R-:W-:Y:S01]  /*3340*/  ISETP.NE.AND P0, PT, R10.reuse, 0x2, PT ;  /* 0x000000020a00780c */ /* 0x040fe20003f05270 */
[----:B------:R-:W-:Y:S02]  /*3350*/  UIADD3 UR7, UPT, UPT, UR7, 0xa0, URZ ;  /* 0x000000a007077890 */ /* 0x000fe4000fffe0ff */
[----:B------:R-:W-:Y:S01]  /*3360*/  UISETP.NE.AND UP0, UPT, UR15, 0x4, UPT ;  /* 0x000000040f00788c */ /* 0x000fe2000bf05270 */
[----:B-12---:R-:W-:Y:S02]  /*3370*/  SEL R0, RZ, 0x1, P0 ;  /* 0x00000001ff007807 */ /* 0x006fe40000000000 */
[----:B------:R-:W-:Y:S01]  /*3380*/  SEL R10, R10, RZ, P0 ;  /* 0x000000ff0a0a7207 */ /* 0x000fe20000000000 */
[----:B------:R-:W-:Y:S01]  /*3390*/  USEL UR6, URZ, 0x1, UP0 ;  /* 0x00000001ff067887 */ /* 0x000fe20008000000 */
[----:B------:R-:W-:Y:S01]  /*33a0*/  LOP3.LUT R9, R9, R0, RZ, 0x3c, !PT ;  /* 0x0000000009097212 */ /* 0x000fe200078e3cff */
[----:B------:R-:W-:Y:S01]  /*33b0*/  USEL UR15, UR15, URZ, UP0 ;  /* 0x000000ff0f0f7287 */ /* 0x000fe20008000000 */
[----:B------:R1:W-:Y:S03]  /*33c0*/  UTCBAR [UR7], URZ ;  /* 0x000000ff070073e9 */ /* 0x0003e600080000ff */
[----:B------:R-:W-:Y:S01]  /*33d0*/  LOP3.LUT R11, R11, UR6, RZ, 0x3c, !PT ;  /* 0x000000060b0b7c12 */ /* 0x000fe2000f8e3cff */
[----:B------:R-:W-:Y:S07]  /*33e0*/  @P1 BRA `(.L_x_58) ;  /* 0xfffffff800a01947 */ /* 0x000fee000383ffff */
[----:B------:R-:W2:Y:S01]  /*33f0*/  S2UR UR4, SR_CgaCtaId ;  /* 0x00000000000479c3 */ /* 0x000ea20000008800 */
[----:B------:R-:W-:Y:S01]  /*3400*/  ELECT P0, URZ, PT ;  /* 0x0000000000ff782f */ /* 0x000fe20003800000 */
[----:B------:R-:W-:Y:S01]  /*3410*/  IMAD.MOV.U32 R0, RZ, RZ, 0x1 ;  /* 0x00000001ff007424 */ /* 0x000fe200078e00ff */
[----:B------:R-:W-:Y:S01]  /*3420*/  UIADD3 UR5, UPT, UPT, UR5, 0xc0, URZ ;  /* 0x000000c005057890 */ /* 0x000fe2000fffe0ff */
[----:B------:R-:W-:Y:S01]  /*3430*/  SHF.L.U32 R2, R11, 0x1f, RZ ;  /* 0x0000001f0b027819 */ /* 0x000fe200000006ff */
[----:B------:R-:W-:-:S03]  /*3440*/  UMOV UR6, 0x40 ;  /* 0x0000004000067882 */ /* 0x000fc60000000000 */
[----:B------:R-:W-:Y:S01]  /*3450*/  UVIRTCOUNT.DEALLOC.SMPOOL 0x80 ;  /* 0x000000800000784c */ /* 0x000fe20000000000 */
[----:B--2---:R-:W-:Y:S02]  /*3460*/  ULEA UR4, UR4, UR6, 0x18 ;  /* 0x0000000604047291 */ /* 0x004fe4000f8ec0ff */
[----:B------:R-:W-:-:S07]  /*3470*/  ULEA UR6, UR15, UR5, 0x3 ;  /* 0x000000050f067291 */ /* 0x000fce000f8e18ff */
[----:B------:R2:W-:Y:S02]  /*3480*/  @P0 STS.U8 [UR4+0x1c], R0 ;  /* 0x00001c00ff000988 */ /* 0x0005e40008000004 */
[----:B------:R-:W4:Y:S02]  /*3490*/  SYNCS.PHASECHK.TRANS64.TRYWAIT P0, [UR6], R2 ;  /* 0x00000002ff0075a7 */ /* 0x000f240008001106 */
[----:B--2-4-:R-:W-:Y:S05]  /*34a0*/  @!P0 BRA `(.L_x_59) ;  /* 0x0000004400f48947 */ /* 0x014fea0003800000 */
.L_x_148:
[----:B-1----:R-:W-:-:S04]  /*34b0*/  UIADD3 UR7, UPT, UPT, UR15, 0x1, URZ ;  /* 0x000000010f077890 */ /* 0x002fc8000fffe0ff */
[----:B------:R-:W-:-:S04]  /*34c0*/  UISETP.NE.AND UP0, UPT, UR7, 0x4, UPT ;  /* 0x000000040700788c */ /* 0x000fc8000bf05270 */
[----:B------:R-:W-:Y:S02]  /*34d0*/  USEL UR8, URZ, 0x1, UP0 ;  /* 0x00000001ff087887 */ /* 0x000fe40008000000 */
[----:B------:R-:W-:-:S04]  /*34e0*/  USEL UR7, UR7, URZ, UP0 ;  /* 0x000000ff07077287 */ /* 0x000fc80008000000 */
[----:B------:R-:W-:Y:S01]  /*34f0*/  ULEA UR6, UR7, UR5, 0x3 ;  /* 0x0000000507067291 */ /* 0x000fe2000f8e18ff */
[----:B--2---:R-:W-:-:S04]  /*3500*/  LOP3.LUT R2, R11, UR8, RZ, 0x3c, !PT ;  /* 0x000000080b027c12 */ /* 0x004fc8000f8e3cff */
[----:B------:R-:W-:-:S04]  /*3510*/  SHF.L.U32 R3, R2, 0x1f, RZ ;  /* 0x0000001f02037819 */ /* 0x000fc800000006ff */
[----:B------:R-:W1:Y:S02]  /*3520*/  SYNCS.PHASECHK.TRANS64.TRYWAIT P0, [UR6], R3 ;  /* 0x00000003ff0075a7 */ /* 0x000e640008001106 */
[----:B-1----:R-:W-:Y:S05]  /*3530*/  @!P0 BRA `(.L_x_60) ;  /* 0x0000004400e88947 */ /* 0x002fea0003800000 */
.L_x_150:
        /* <DEDUP_REMOVED lines=9> */
.L_x_152:
[----:B------:R-:W-:-:S04]  /*35d0*/  UIADD3 UR7, UPT, UPT, UR7, 0x1, URZ ;  /* 0x0000000107077890 */ /* 0x000fc8000fffe0ff */
[----:B------:R-:W-:-:S04]  /*35e0*/  UISETP.NE.AND UP0, UPT, UR7, 0x4, UPT ;  /* 0x000000040700788c */ /* 0x000fc8000bf05270 */
[----:B------:R-:W-:Y:S02]  /*35f0*/  USEL UR6, URZ, 0x1, UP0 ;  /* 0x00000001ff067887 */ /* 0x000fe40008000000 */
[----:B------:R-:W-:-:S04]  /*3600*/  USEL UR7, UR7, URZ, UP0 ;  /* 0x000000ff07077287 */ /* 0x000fc80008000000 */
[----:B------:R-:W-:Y:S01]  /*3610*/  ULEA UR7, UR7, UR5, 0x3 ;  /* 0x0000000507077291 */ /* 0x000fe2000f8e18ff */
[----:B------:R-:W-:-:S04]  /*3620*/  LOP3.LUT R2, R2, UR6, RZ, 0x3c, !PT ;  /* 0x0000000602027c12 */ /* 0x000fc8000f8e3cff */
[----:B------:R-:W-:-:S04]  /*3630*/  SHF.L.U32 R2, R2, 0x1f, RZ ;  /* 0x0000001f02027819 */ /* 0x000fc800000006ff */
[----:B------:R-:W2:Y:S02]  /*3640*/  SYNCS.PHASECHK.TRANS64.TRYWAIT P0, [UR7], R2 ;  /* 0x00000002ff0075a7 */ /* 0x000ea40008001107 */
[----:B--2---:R-:W-:Y:S05]  /*3650*/  @!P0 BRA `(.L_x_62) ;  /* 0x0000004400d08947 */ /* 0x004fea0003800000 */
.L_x_154:
[----:B------:R-:W-:Y:S01]  /*3660*/  NOP ;  /* 0x0000000000007918 */ /* 0x000fe20000000000 */
[----:B-1----:R-:W1:Y:S01]  /*3670*/  LDS R0, [UR4+0x14] ;  /* 0x00001404ff007984 */ /* 0x002e620008000800 */
[----:B------:R-:W-:Y:S01]  /*3680*/  ULOP3.LUT UR6, UR16, 0xffff, URZ, 0xc0, !UPT ;  /* 0x0000ffff10067892 */ /* 0x000fe2000f8ec0ff */
[----:B------:R-:W-:Y:S01]  /*3690*/  UMOV UR8, 0xffff ;  /* 0x0000ffff00087882 */ /* 0x000fe20000000000 */
[----:B------:R-:W-:Y:S02]  /*36a0*/  UMOV UR5, 0x1 ;  /* 0x0000000100057882 */ /* 0x000fe40000000000 */
[----:B------:R-:W-:-:S04]  /*36b0*/  USHF.R.U32.HI UR6, URZ, 0x5, UR6 ;  /* 0x00000005ff067899 */ /* 0x000fc80008011606 */
[----:B------:R-:W-:Y:S02]  /*36c0*/  USHF.L.U32 UR8, UR8, UR6, URZ ;  /* 0x0000000608087299 */ /* 0x000fe400080006ff */
[----:B------:R-:W-:-:S04]  /*36d0*/  USHF.L.U32 UR5, UR5, UR6, URZ ;  /* 0x0000000605057299 */ /* 0x000fc800080006ff */
[----:B-1----:R-:W-:-:S04]  /*36e0*/  LOP3.LUT R0, R0, UR8, RZ, 0xc0, !PT ;  /* 0x0000000800007c12 */ /* 0x002fc8000f8ec0ff */
[----:B------:R-:W-:-:S13]  /*36f0*/  ISETP.NE.AND P0, PT, R0, UR8, PT ;  /* 0x0000000800007c0c */ /* 0x000fda000bf05270 */
[----:B------:R-:W-:Y:S05]  /*3700*/  @P0 BRA `(.L_x_63) ;  /* 0x0000000000580947 */ /* 0x000fea0003800000 */
[----:B------:R-:W1:Y:S02]  /*3710*/  LDS R0, [UR4+0x18] ;  /* 0x00001804ff007984 */ /* 0x000e640008000800 */
[----:B-1----:R-:W-:-:S04]  /*3720*/  LOP3.LUT R0, R0, UR5, RZ, 0xc0, !PT ;  /* 0x0000000500007c12 */ /* 0x002fc8000f8ec0ff */
[----:B------:R-:W-:-:S13]  /*3730*/  ISETP.NE.AND P0, PT, R0, UR5, PT ;  /* 0x0000000500007c0c */ /* 0x000fda000bf05270 */
[----:B------:R-:W-:Y:S05]  /*3740*/  @P0 BRA `(.L_x_64) ;  /* 0x00000000003c0947 */ /* 0x000fea0003800000 */
[----:B------:R-:W1:Y:S01]  /*3750*/  S2R R2, SR_LANEID ;  /* 0x0000000000027919 */ /* 0x000e620000000000 */
[----:B------:R-:W-:Y:S01]  /*3760*/  ULOP3.LUT UR8, URZ, UR8, URZ, 0x33, !UPT ;  /* 0x00000008ff087292 */ /* 0x000fe2000f8e33ff */
[----:B------:R-:W-:Y:S02]  /*3770*/  VOTEU.ANY UR7, UPT, PT ;  /* 0x0000000000077886 */ /* 0x000fe400038e0100 */
[----:B------:R-:W-:-:S03]  /*3780*/  UFLO.U32 UR7, UR7 ;  /* 0x00000007000772bd */ /* 0x000fc600080e0000 */
[----:B------:R-:W-:-:S04]  /*3790*/  IMAD.U32 R0, RZ, RZ, UR8 ;  /* 0x00000008ff007e24 */ /* 0x000fc8000f8e00ff */
[----:B------:R2:W4:Y:S02]  /*37a0*/  REDUX UR6, R0 ;  /* 0x00000000000673c4 */ /* 0x0005240000000000 */
[----:B------:R1:W-:Y:S02]  /*37b0*/  UTCATOMSWS.AND URZ, UR8 ;  /* 0x0000000800ff79e3 */ /* 0x0003e40008000000 */
[----:B-1----:R-:W-:Y:S02]  /*37c0*/  ISETP.EQ.U32.AND P0, PT, R2, UR7, PT ;  /* 0x0000000702007c0c */ /* 0x002fe4000bf02070 */
[----:B--2---:R-:W-:Y:S02]  /*37d0*/  LOP3.LUT R0, RZ, UR5, RZ, 0x33, !PT ;  /* 0x00000005ff007c12 */ /* 0x004fe4000f8e33ff */
[----:B----4-:R-:W-:Y:S02]  /*37e0*/  MOV R2, UR6 ;  /* 0x0000000600027c02 */ /* 0x010fe40008000f00 */
[----:B------:R-:W1:Y:S07]  /*37f0*/  REDUX UR5, R0 ;  /* 0x00000000000573c4 */ /* 0x000e6e0000000000 */
[----:B------:R2:W-:Y:S01]  /*3800*/  @P0 ATOMS.AND RZ, [UR4+0x14], R2 ;  /* 0x00001402ffff098c */ /* 0x0005e2000a800004 */
[----:B-1----:R-:W-:-:S05]  /*3810*/  IMAD.U32 R0, RZ, RZ, UR5 ;  /* 0x00000005ff007e24 */ /* 0x002fca000f8e00ff */
[----:B------:R2:W-:Y:S01]  /*3820*/  @P0 ATOMS.AND RZ, [UR4+0x18], R0 ;  /* 0x00001800ffff098c */ /* 0x0005e2000a800004 */
[----:B------:R-:W-:Y:S05]  /*3830*/  BRA `(.L_x_65) ;  /* 0x0000000000147947 */ /* 0x000fea0003800000 */
.L_x_64:
[----:B------:R-:W-:Y:S02]  /*3840*/  MOV R2, 0x3860 ;  /* 0x0000386000027802 */ /* 0x000fe40000000f00 */
[----:B---3-5:R-:W-:Y:S05]  /*3850*/  CALL.REL.NOINC `($__internal_0_$__cuda_sm10x_tcgen05_guardrail_trap_col_being_dealloced_not_returned_by_alloc) ;  /* 0x0000004800b87944 */ /* 0x028fea0003c00000 */
[----:B------:R-:W-:Y:S05]  /*3860*/  BRA `(.L_x_65) ;  /* 0x0000000000087947 */ /* 0x000fea0003800000 */
.L_x_63:
[----:B------:R-:W-:Y:S02]  /*3870*/  MOV R2, 0x3890 ;  /* 0x0000389000027802 */ /* 0x000fe40000000f00 */
[----:B---3-5:R-:W-:Y:S05]  /*3880*/  CALL.REL.NOINC `($__internal_2_$__cuda_sm10x_tcgen05_guardrail_trap_unallocated_columns_being_dealloced) ;  /* 0x0000004800c47944 */ /* 0x028fea0003c00000 */
.L_x_65:
[----:B------:R-:W-:Y:S01]  /*3890*/  NOP ;  /* 0x0000000000007918 */ /* 0x000fe20000000000 */
[----:B------:R-:W-:Y:S05]  /*38a0*/  EXIT ;  /* 0x000000000000794d */ /* 0x000fea0003800000 */
.L_x_47:
[----:B------:R-:W-:-:S09]  /*38b0*/  UISETP.NE.OR UP2, UPT, UR8, 0x3, !UP2 ;  /* 0x000000030800788c */ /* 0x000fd2000d745670 */
[----:B------:R-:W-:Y:S05]  /*38c0*/  BRA.U UP2, `(.L_x_66) ;  /* 0x0000001102047547 */ /* 0x000fea000b800000 */
[----:B------:R-:W1:Y:S01]  /*38d0*/  LDC R0, c[0x0][0xb30] ;  /* 0x0002cc00ff007b82 */ /* 0x000e620000000800 */
[----:B------:R-:W2:Y:S01]  /*38e0*/  LDCU.64 UR8, c[0x0][0x888] ;  /* 0x00011100ff0877ac */ /* 0x000ea20008000a00 */
[----:B------:R-:W-:Y:S01]  /*38f0*/  IMAD.MOV.U32 R30, RZ, RZ, 0x1 ;  /* 0x00000001ff1e7424 */ /* 0x000fe200078e00ff */
[----:B------:R-:W-:Y:S01]  /*3900*/  CS2R R28, SRZ ;  /* 0x00000000001c7805 */ /* 0x000fe2000001ff00 */
[----:B------:R-:W-:Y:S01]  /*3910*/  IMAD.MOV.U32 R25, RZ, RZ, 0x2000 ;  /* 0x00002000ff197424 */ /* 0x000fe200078e00ff */
[----:B------:R-:W4:Y:S03]  /*3920*/  LDCU.64 UR4, c[0x0][0x890] ;  /* 0x00011200ff0477ac */ /* 0x000f260008000a00 */
[----:B------:R-:W3:Y:S01]  /*3930*/  LDC R24, c[0x0][0x370] ;  /* 0x0000dc00ff187b82 */ /* 0x000ee20000000800 */
[----:B------:R-:W-:Y:S01]  /*3940*/  UMOV UR7, 0x400 ;  /* 0x0000040000077882 */ /* 0x000fe20000000000 */
[----:B------:R-:W-:-:S02]  /*3950*/  UPLOP3.LUT UP1, UPT, UPT, UPT, UPT, 0x40, 0x4 ;  /* 0x000000000004789c */ /* 0x000fc40003f2e870 */
[----:B------:R-:W-:-:S04]  /*3960*/  ULEA UR7, UR37, UR7, 0x18 ;  /* 0x0000000725077291 */ /* 0x000fc8000f8ec0ff */
[----:B------:R-:W3:Y:S01]  /*3970*/  LDC R3, c[0x0][0xb0c] ;  /* 0x0002c300ff037b82 */ /* 0x000ee20000000800 */
[----:B------:R-:W-:Y:S02]  /*3980*/  UIADD3 UR13, UPT, UPT, UR7, 0x48, URZ ;  /* 0x00000048070d7890 */ /* 0x000fe4000fffe0ff */
[----:B--2---:R-:W-:Y:S02]  /*3990*/  UISETP.NE.U32.AND UP2, UPT, UR8, URZ, UPT ;  /* 0x000000ff0800728c */ /* 0x004fe4000bf45070 */
[----:B------:R-:W-:Y:S02]  /*39a0*/  UIADD3 UR33, UPT, UPT, UR7, 0x30, URZ ;  /* 0x0000003007217890 */ /* 0x000fe4000fffe0ff */
[----:B----4-:R-:W-:Y:S01]  /*39b0*/  UISETP.NE.U32.AND UP3, UPT, UR4, URZ, UPT ;  /* 0x000000ff0400728c */ /* 0x010fe2000bf65070 */
[----:B------:R-:W2:Y:S01]  /*39c0*/  LDC R18, c[0x0][0xb20] ;  /* 0x0002c800ff127b82 */ /* 0x000ea20000000800 */
[----:B-1----:R-:W-:Y:S01]  /*39d0*/  ISETP.NE.AND P1, PT, R0, 0x1, PT ;  /* 0x000000010000780c */ /* 0x002fe20003f25270 */
[----:B------:R-:W-:-:S02]  /*39e0*/  UISETP.NE.AND.EX UP2, UPT, UR9, URZ, UPT, UP2 ;  /* 0x000000ff0900728c */ /* 0x000fc4000bf45320 */
[----:B------:R-:W-:Y:S02]  /*39f0*/  UIADD3 UR25, UPT, UPT, UR7, 0x38, URZ ;  /* 0x0000003807197890 */ /* 0x000fe4000fffe0ff */
[----:B------:R-:W-:Y:S02]  /*3a00*/  UIADD3 UR17, UPT, UPT, UR7, 0x40, URZ ;  /* 0x0000004007117890 */ /* 0x000fe4000fffe0ff */
[----:B-----5:R-:W1:Y:S01]  /*3a10*/  LDC.64 R32, c[0x0][0x348] ;  /* 0x0000d200ff207b82 */ /* 0x020e620000000a00 */
[----:B------:R-:W-:Y:S02]  /*3a20*/  UPRMT UR13, UR37, 0x654, UR13 ;  /* 0x00000654250d7896 */ /* 0x000fe4000800000d */
[----:B------:R-:W-:-:S05]  /*3a30*/  UISETP.NE.AND.EX UP3, UPT, UR5, URZ, UPT, UP3 ;  /* 0x000000ff0500728c */ /* 0x000fca000bf65330 */
[----:B------:R-:W4:Y:S08]  /*3a40*/  LDC.64 R16, c[0x0][0xb10] ;  /* 0x0002c400ff107b82 */ /* 0x000f300000000a00 */
[----:B------:R-:W1:Y:S08]  /*3a50*/  LDC.64 R6, c[0x0][0xb18] ;  /* 0x0002c600ff067b82 */ /* 0x000e700000000a00 */
[----:B------:R-:W1:Y:S08]  /*3a60*/  LDC.64 R4, c[0x0][0xb28] ;  /* 0x0002ca00ff047b82 */ /* 0x000e700000000a00 */
[----:B--23--:R-:W1:Y:S02]  /*3a70*/  LDC R19, c[0x0][0x374] ;  /* 0x0000dd00ff137b82 */ /* 0x00ce640000000800 */
.L_x_77:
[C---:B------:R-:W-:Y:S02]  /*3a80*/  LEA R0, R29.reuse, UR7, 0x3 ;  /* 0x000000071d007c11 */ /* 0x040fe4000f8e18ff */
[----:B------:R-:W-:Y:S02]  /*3a90*/  SHF.L.U32 R2, R28, 0x1f, RZ ;  /* 0x0000001f1c027819 */ /* 0x000fe400000006ff */
[----:B------:R-:W-:Y:S02]  /*3aa0*/  LEA R20, R29, UR7, 0x4 ;  /* 0x000000071d147c11 */ /* 0x000fe4000f8e20ff */
[----:B--2---:R-:W2:Y:S02]  /*3ab0*/  SYNCS.PHASECHK.TRANS64.TRYWAIT P0, [R0+URZ+0x80], R2 ;  /* 0x00008002000075a7 */ /* 0x004ea400080011ff */
[----:B--2---:R-:W-:Y:S05]  /*3ac0*/  @!P0 BRA `(.L_x_67) ;  /* 0x0000004000cc8947 */ /* 0x004fea0003800000 */
.L_x_155:
[----:B------:R-:W-:Y:S01]  /*3ad0*/  ISETP.GE.AND P0, PT, R26, 0x1, PT ;  /* 0x000000011a00780c */ /* 0x000fe20003f06270 */
[----:B------:R-:W3:Y:S01]  /*3ae0*/  LDS.128 R20, [R20+0x110] ;  /* 0x0001100014147984 */ /* 0x000ee20000000c00 */
[----:B--2---:R-:W-:Y:S01]  /*3af0*/  VIADD R0, R0, 0x90 ;  /* 0x0000009000007836 */ /* 0x004fe20000000000 */
[----:B------:R-:W-:Y:S01]  /*3b00*/  @!PT LDS RZ, [RZ] ;  /* 0x00000000fffff984 */ /* 0x000fe20000000800 */
[----:B------:R-:W-:Y:S01]  /*3b10*/  @!PT LDS RZ, [RZ] ;  /* 0x00000000fffff984 */ /* 0x000fe20000000800 */
[----:B------:R-:W-:Y:S01]  /*3b20*/  @!PT LDS RZ, [RZ] ;  /* 0x00000000fffff984 */ /* 0x000fe20000000800 */
[----:B------:R-:W-:Y:S01]  /*3b30*/  @!PT LDS RZ, [RZ] ;  /* 0x00000000fffff984 */ /* 0x000fe20000000800 */
[----:B------:R2:W-:Y:S06]  /*3b40*/  MEMBAR.ALL.CTA ;  /* 0x0000000000007992 */ /* 0x0005ec0000008000 */
[----:B--2---:R-:W2:Y:S01]  /*3b50*/  FENCE.VIEW.ASYNC.S ;  /* 0x00000000000073c6 */ /* 0x004ea20000000000 */
[----:B------:R-:W-:Y:S04]  /*3b60*/  PRMT R0, RZ, 0x654, R0 ;  /* 0x00000654ff007816 */ /* 0x000fe80000000000 */
[----:B--2---:R2:W-:Y:S01]  /*3b70*/  SYNCS.ARRIVE.TRANS64.RED.A1T0 RZ, [R0+URZ], RZ ;  /* 0x000000ff00ff79a7 */ /* 0x0045e200081004ff */
[----:B---3--:R-:W-:Y:S11]  /*3b80*/  LOP3.LUT P3, RZ, R22, 0x1, RZ, 0xc0, !PT ;  /* 0x0000000116ff7812 */ /* 0x008ff6000786c0ff */
[----:B------:R-:W-:Y:S02]  /*3b90*/  @!UPT UIADD3 URZ, UPT, UPT, URZ, URZ, URZ ;  /* 0x000000fffffff290 */ /* 0x000fe4000fffe0ff */
[----:B------:R-:W-:Y:S02]  /*3ba0*/  @P3 MOV R11, R20 ;  /* 0x00000014000b3202 */ /* 0x000fe40000000f00 */
[----:B------:R-:W-:Y:S01]  /*3bb0*/  @P3 LOP3.LUT R10, R21, 0xffff, RZ, 0xc0, !PT ;  /* 0x0000ffff150a3812 */ /* 0x000fe200078ec0ff */
[----:B--2---:R-:W-:Y:S06]  /*3bc0*/  @!P0 BRA `(.L_x_68) ;  /* 0x0000000000a48947 */ /* 0x004fec0003800000 */
[-C--:B-1----:R-:W-:Y:S01]  /*3bd0*/  IMAD.HI.U32 R0, R19, R7.reuse, RZ ;  /* 0x0000000713007227 */ /* 0x082fe200078e00ff */
[----:B------:R-:W-:Y:S02]  /*3be0*/  ISETP.NE.AND P0, PT, R6, 0x1, PT ;  /* 0x000000010600780c */ /* 0x000fe40003f05270 */
[----:B------:R-:W-:Y:S01]  /*3bf0*/  ISETP.NE.AND P2, PT, R26, 0x1, PT ;  /* 0x000000011a00780c */ /* 0x000fe20003f45270 */
[----:B----4-:R-:W-:Y:S01]  /*3c00*/  IMAD.HI.U32 R9, R24, R16, RZ ;  /* 0x0000001018097227 */ /* 0x010fe200078e00ff */
[----:B------:R-:W-:Y:S02]  /*3c10*/  SHF.R.U32.HI R0, RZ, R18, R0 ;  /* 0x00000012ff007219 */ /* 0x000fe40000011600 */
[----:B------:R-:W-:Y:S01]  /*3c20*/  ISETP.NE.AND P4, PT, R3, 0x1, PT ;  /* 0x000000010300780c */ /* 0x000fe20003f85270 */
[----:B------:R-:W-:Y:S01]  /*3c30*/  IMAD.HI.U32 R13, R10, R7, RZ ;  /* 0x000000070a0d7227 */ /* 0x000fe200078e00ff */
[----:B------:R-:W-:Y:S02]  /*3c40*/  SHF.R.U32.HI R9, RZ, R17, R9 ;  /* 0x00000011ff097219 */ /* 0x000fe40000011609 */
[----:B------:R-:W-:Y:S01]  /*3c50*/  SEL R0, R19, R0, !P0 ;  /* 0x0000000013007207 */ /* 0x000fe20004000000 */
[----:B------:R-:W-:Y:S01]  /*3c60*/  IMAD.HI.U32 R12, R11, R16, RZ ;  /* 0x000000100b0c7227 */ /* 0x000fe200078e00ff */
[----:B------:R-:W-:Y:S03]  /*3c70*/  SEL R9, R24, R9, !P4 ;  /* 0x0000000918097207 */ /* 0x000fe60006000000 */
[-C--:B------:R-:W-:Y:S01]  /*3c80*/  IMAD.HI.U32 R8, R0, R4.reuse, RZ ;  /* 0x0000000400087227 */ /* 0x080fe200078e00ff */
[----:B------:R-:W-:Y:S03]  /*3c90*/  SHF.R.U32.HI R12, RZ, R17, R12 ;  /* 0x00000011ff0c7219 */ /* 0x000fe6000001160c */
[----:B------:R-:W-:Y:S01]  /*3ca0*/  IMAD.HI.U32 R2, R9, R4, RZ ;  /* 0x0000000409027227 */ /* 0x000fe200078e00ff */
[-C--:B------:R-:W-:Y:S02]  /*3cb0*/  @P2 SHF.R.U32.HI R0, RZ, R5.reuse, R8 ;  /* 0x00000005ff002219 */ /* 0x080fe40000011608 */
[----:B------:R-:W-:Y:S02]  /*3cc0*/  SHF.R.U32.HI R8, RZ, R18, R13 ;  /* 0x00000012ff087219 */ /* 0x000fe4000001160d */
[----:B------:R-:W-:Y:S01]  /*3cd0*/  @P2 SHF.R.U32.HI R9, RZ, R5, R2 ;  /* 0x00000005ff092219 */ /* 0x000fe20000011602 */
[----:B------:R-:W-:Y:S01]  /*3ce0*/  IMAD R0, R26, R0, RZ ;  /* 0x000000001a007224 */ /* 0x000fe200078e02ff */
[----:B------:R-:W-:Y:S02]  /*3cf0*/  SEL R8, R10, R8, !P0 ;  /* 0x000000080a087207 */ /* 0x000fe40004000000 */
[----:B------:R-:W-:Y:S01]  /*3d00*/  SEL R2, R11, R12, !P4 ;  /* 0x0000000c0b027207 */ /* 0x000fe20006000000 */
[----:B------:R-:W-:Y:S01]  /*3d10*/  IMAD R12, R26, R9, RZ ;  /* 0x000000091a0c7224 */ /* 0x000fe200078e02ff */
[C---:B------:R-:W-:Y:S01]  /*3d20*/  ISETP.GE.AND P0, PT, R8.reuse, R0, PT ;  /* 0x000000000800720c */ /* 0x040fe20003f06270 */
[----:B------:R-:W-:Y:S03]  /*3d30*/  IMAD.HI.U32 R0, R8, R4, RZ ;  /* 0x0000000408007227 */ /* 0x000fe600078e00ff */
[----:B------:R-:W-:Y:S02]  /*3d40*/  ISETP.GE.OR P0, PT, R2, R12, P0 ;  /* 0x0000000c0200720c */ /* 0x000fe40000706670 */
[-C--:B------:R-:W-:Y:S04]  /*3d50*/  SHF.R.U32.HI R0, RZ, R5.reuse, R0 ;  /* 0x00000005ff007219 */ /* 0x080fe80000011600 */
[----:B------:R-:W-:Y:S05]  /*3d60*/  SEL R13, R8, R0, !P2 ;  /* 0x00000000080d7207 */ /* 0x000fea0005000000 */
[----:B------:R-:W-:Y:S02]  /*3d70*/  IMAD.MOV R12, RZ, RZ, -R13 ;  /* 0x000000ffff0c7224 */ /* 0x000fe400078e0a0d */
[----:B------:R-:W-:Y:S04]  /*3d80*/  @!P0 IMAD.HI.U32 R0, R2, R4, RZ ;  /* 0x0000000402008227 */ /* 0x000fe800078e00ff */
[----:B------:R-:W-:Y:S01]  /*3d90*/  IMAD R12, R26, R12, R8 ;  /* 0x0000000c1a0c7224 */ /* 0x000fe200078e0208 */
[----:B------:R-:W-:Y:S04]  /*3da0*/  @!P0 SHF.R.U32.HI R0, RZ, R5, R0 ;  /* 0x00000005ff008219 */ /* 0x000fe80000011600 */
[----:B------:R-:W-:Y:S04]  /*3db0*/  @!P0 SEL R0, R2, R0, !P2 ;  /* 0x0000000002008207 */ /* 0x000fe80005000000 */
[----:B------:R-:W-:Y:S01]  /*3dc0*/  @!P0 IADD3 R13, PT, PT, R13, -R0, RZ ;  /* 0x800000000d0d8210 */ /* 0x000fe20007ffe0ff */
[----:B------:R-:W-:Y:S01]  /*3dd0*/  @!P0 IMAD R0, R9, R12, R0 ;  /* 0x0000000c09008224 */ /* 0x000fe200078e0200 */
[----:B------:R-:W-:Y:S01]  /*3de0*/  IADD3 R9, PT, PT, -R8, RZ, RZ ;  /* 0x000000ff08097210 */ /* 0x000fe20007ffe1ff */
[--C-:B------:R-:W-:Y:S02]  /*3df0*/  IMAD.MOV R12, RZ, RZ, -R2.reuse ;  /* 0x000000ffff0c7224 */ /* 0x100fe400078e0a02 */
[----:B------:R-:W-:Y:S02]  /*3e00*/  @!P0 IMAD R8, R13, R26, R2 ;  /* 0x0000001a0d088224 */ /* 0x000fe400078e0202 */
[----:B------:R-:W-:Y:S02]  /*3e10*/  @!P0 IMAD.MOV.U32 R2, RZ, RZ, R0 ;  /* 0x000000ffff028224 */ /* 0x000fe400078e0000 */
[----:B------:R-:W-:Y:S02]  /*3e20*/  IMAD R11, R3, R12, R11 ;  /* 0x0000000c030b7224 */ /* 0x000fe400078e020b */
[----:B------:R-:W-:Y:S02]  /*3e30*/  IMAD R10, R6, R9, R10 ;  /* 0x00000009060a7224 */ /* 0x000fe400078e020a */
[----:B------:R-:W-:Y:S02]  /*3e40*/  IMAD R11, R2, R3, R11 ;  /* 0x00000003020b7224 */ /* 0x000fe400078e020b */
[----:B------:R-:W-:Y:S02]  /*3e50*/  IMAD R10, R8, R6, R10 ;  /* 0x00000006080a7224 */ /* 0x000fe400078e020a */
.L_x_68:
[----:B------:R-:W-:Y:S05]  /*3e60*/  BRA.U UP1, `(.L_x_69) ;  /* 0x0000000101107547 */ /* 0x000fea000b800000 */
[----:B------:R-:W-:Y:S04]  /*3e70*/  MOV R2, UR6 ;  /* 0x0000000600027c02 */ /* 0x000fe80008000f00 */
[----:B------:R-:W-:Y:S04]  /*3e80*/  SHF.L.U32 R2, R2, 0x1f, RZ ;  /* 0x0000001f02027819 */ /* 0x000fe800000006ff */
[----:B------:R-:W2:Y:S02]  /*3e90*/  SYNCS.PHASECHK.TRANS64.TRYWAIT P0, [UR7+0x78], R2 ;  /* 0x00007802ff0075a7 */ /* 0x000ea40008001107 */
[----:B--2---:R-:W-:Y:S05]  /*3ea0*/  @!P0 BRA `(.L_x_70) ;  /* 0x0000003c00e88947 */ /* 0x004fea0003800000 */
.L_x_69:
[----:B------:R-:W-:Y:S02]  /*3eb0*/  R2UR UR35, R15 ;  /* 0x000000000f2372ca */ /* 0x000fe400000e0000 */
[----:B------:R-:W-:Y:S02]  /*3ec0*/  R2UR UR34, R14 ;  /* 0x000000000e2272ca */ /* 0x000fe400000e0000 */
[----:B------:R-:W-:Y:S02]  /*3ed0*/  ISETP.NE.U32.AND P2, PT, RZ, UR4, PT ;  /* 0x00000004ff007c0c */ /* 0x000fe4000bf45070 */
[----:B------:R-:W-:Y:S02]  /*3ee0*/  SHF.L.U32 R14, R30, 0x1f, RZ ;  /* 0x0000001f1e0e7819 */ /* 0x000fe400000006ff */
[----:B------:R-:W-:Y:S05]  /*3ef0*/  ISETP.NE.AND.EX P2, PT, RZ, UR5, PT, P2 ;  /* 0x00000005ff007c0c */ /* 0x000fea000bf45320 */
[----:B------:R-:W-:Y:S02]  /*3f00*/  USHF.L.U32 UR35, UR35, 0x7, URZ ;  /* 0x0000000723237899 */ /* 0x000fe400080006ff */
[----:B------:R-:W-:Y:S01]  /*3f10*/  USHF.L.U32 UR34, UR34, 0x6, URZ ;  /* 0x0000000622227899 */ /* 0x000fe200080006ff */
[----:B------:R-:W-:Y:S11]  /*3f20*/  BRA.U !UP3, `(.L_x_71) ;  /* 0x000000010b347547 */ /* 0x000ff6000b800000 */
[----:B------:R-:W-:Y:S01]  /*3f30*/  UPLOP3.LUT UP0, UPT, UPT, UPT, UP2, 0x80, 0x8 ;  /* 0x000000000008789c */ /* 0x000fe20003f0f020 */
[----:B--2---:R-:W-:Y:S02]  /*3f40*/  HFMA2 R0, -RZ, RZ, 0, 5.9604644775390625e-08 ;  /* 0x00000001ff007431 */ /* 0x004fe400000001ff */
[----:B------:R-:W-:Y:S03]  /*3f50*/  IMAD.MOV.U32 R64, RZ, RZ, 0x1 ;  /* 0x00000001ff407424 */ /* 0x000fe600078e00ff */
[----:B------:R-:W-:Y:S05]  /*3f60*/  PLOP3.LUT P0, PT, PT, PT, UP0, 0x80, 0x8 ;  /* 0x000000000008781c */ /* 0x000fea0003f0f008 */
[----:B------:R-:W2:Y:S01]  /*3f70*/  @UP0 LDCU.64 UR10, c[0x0][0x888] ;  /* 0x00011100ff0a07ac */ /* 0x000ea20008000a00 */
[----:B------:R-:W-:Y:S07]  /*3f80*/  @UP0 UIMAD UR8, UR36, UR4, URZ ;  /* 0x00000004240802a4 */ /* 0x000fee000f8e02ff */
[----:B------:R-:W-:Y:S01]  /*3f90*/  @!P0 PRMT R64, R0, 0x7610, R64 ;  /* 0x0000761000408816 */ /* 0x000fe20000000040 */
[----:B--2---:R-:W-:Y:S03]  /*3fa0*/  @UP0 UIMAD.WIDE UR10, UR8, 0x4, UR10 ;  /* 0x00000004080a08a5 */ /* 0x004fe6000f8e020a */
[----:B------:R-:W2:Y:S03]  /*3fb0*/  @!UP0 LDCU UR8, c[0x0][0x880] ;  /* 0x00011000ff0887ac */ /* 0x000ea60008000800 */
[----:B------:R-:W-:Y:S01]  /*3fc0*/  IMAD.U32 R8, RZ, RZ, UR10 ;  /* 0x0000000aff087e24 */ /* 0x000fe2000f8e00ff */
[----:B------:R-:W-:Y:S05]  /*3fd0*/  MOV R9, UR11 ;  /* 0x0000000b00097c02 */ /* 0x000fea0008000f00 */
[----:B------:R3:W5:Y:S02]  /*3fe0*/  @P0 LDG.E R35, desc[UR46][R8.64] ;  /* 0x0000002e08230981 */ /* 0x000764000c1e1900 */
[----:B--23--:R-:W-:Y:S07]  /*3ff0*/  @!P0 IMAD.U32 R35, RZ, RZ, UR8 ;  /* 0x00000008ff238e24 */ /* 0x00cfee000f8e00ff */
.L_x_71:
[----:B-----5:R-:W-:Y:S01]  /*4000*/  @!P2 FSETP.EQ.AND P0, PT, R35, RZ, PT ;  /* 0x000000ff2300a20b */ /* 0x020fe20003f02000 */
[----:B------:R-:W-:Y:S01]  /*4010*/  @!UPT UIADD3 URZ, UPT, UPT, URZ, URZ, URZ ;  /* 0x000000fffffff290 */ /* 0x000fe2000fffe0ff */
[----:B------:R-:W-:Y:S11]  /*4020*/  @!P2 BRA `(.L_x_72) ;  /* 0x000000000014a947 */ /* 0x000ff60003800000 */
[----:B------:R-:W-:Y:S02]  /*4030*/  LOP3.LUT P2, RZ, R64, 0xff, RZ, 0xc0, !PT ;  /* 0x000000ff40ff7812 */ /* 0x000fe4000784c0ff */
[----:B------:R-:W-:Y:S04]  /*4040*/  PLOP3.LUT P0, PT, PT, PT, UP0, 0x80, 0x8 ;  /* 0x000000000008781c */ /* 0x000fe80003f0f008 */
[----:B------:R-:W-:Y:S07]  /*4050*/  PLOP3.LUT P0, PT, P0, PT, PT, 0x8, 0x80 ;  /* 0x000000000080781c */ /* 0x000fee000070e170 */
[----:B------:R-:W-:Y:S11]  /*4060*/  @P2 FSETP.EQ.AND P0, PT, R35, RZ, PT ;  /* 0x000000ff2300220b */ /* 0x000ff60003f02000 */
[----:B------:R-:W-:Y:S02]  /*4070*/  @!UPT UIADD3 URZ, UPT, UPT, URZ, URZ, URZ ;  /* 0x000000fffffff290 */ /* 0x000fe4000fffe0ff */
.L_x_72:
[----:B------:R-:W3:Y:S01]  /*4080*/  SYNCS.PHASECHK.TRANS64.TRYWAIT P2, [UR7+0x50], R14 ;  /* 0x0000500eff0075a7 */ /* 0x000ee20008041107 */
[----:B------:R-:W-:Y:S04]  /*4090*/  ELECT P4, URZ, PT ;  /* 0x0000000000ff782f */ /* 0x000fe80003880000 */
[----:B------:R-:W-:Y:S11]  /*40a0*/  PLOP3.LUT P4, PT, P0, P4, PT, 0xf2, 0x2f ;  /* 0x00000000002f781c */ /* 0x000ff60000789e72 */
[----:B------:R-:W-:Y:S02]  /*40b0*/  @!UPT UIADD3 URZ, UPT, UPT, URZ, URZ, URZ ;  /* 0x000000fffffff290 */ /* 0x000fe4000fffe0ff */
[----:B-1----:R-:W-:Y:S05]  /*40c0*/  @!P4 IADD3 R8, P0, PT, R32, 0x580, RZ ;  /* 0x000005802008c810 */ /* 0x002fea0007f1e0ff */
[----:B--2---:R-:W-:Y:S01]  /*40d0*/  @!P4 IMAD.X R2, RZ, RZ, R33, P0 ;  /* 0x000000ffff02c224 */ /* 0x004fe200000e0621 */
[----:B---3--:R-:W-:Y:S07]  /*40e0*/  @!P2 BRA `(.L_x_73) ;  /* 0x0000003c0070a947 */ /* 0x008fee0003800000 */
.L_x_158:
[----:B------:R-:W-:Y:S01]  /*40f0*/  @!P4 R2UR UR8, R2 ;  /* 0x000000000208c2ca */ /* 0x000fe200000e0000 */
[----:B------:R-:W-:Y:S01]  /*4100*/  VOTEU.ALL UP1, P4 ;  /* 0x0000000000ff7886 */ /* 0x000fe20002020000 */
[----:B------:R-:W-:Y:S01]  /*4110*/  @!P4 R2UR UR9, R8 ;  /* 0x000000000809c2ca */ /* 0x000fe200000e0000 */
[----:B-1----:R-:W-:Y:S01]  /*4120*/  @!P4 IMAD.MOV.U32 R0, RZ, RZ, 0x2000 ;  /* 0x00002000ff00c424 */ /* 0x002fe200078e00ff */
[----:B------:R-:W-:Y:S01]  /*4130*/  UMOV UR10, 0x0 ;  /* 0x00000000000a7882 */ /* 0x000fe20000000000 */
[----:B------:R-:W-:Y:S01]  /*4140*/  UMOV UR11, 0x10000000 ;  /* 0x10000000000b7882 */ /* 0x000fe20000000000 */
[----:B------:R-:W-:Y:S01]  /*4150*/  @!UP1 UIADD3 UR32, UPT, UPT, UR7, 0x200, URZ ;  /* 0x0000020007209890 */ /* 0x000fe2000fffe0ff */
[----:B------:R-:W-:Y:S06]  /*4160*/  VOTEU.ALL UP1, P4 ;  /* 0x0000000000ff7886 */ /* 0x000fec0002020000 */
[----:B------:R-:W-:Y:S01]  /*4170*/  IMAD.U32 R9, RZ, RZ, UR8 ;  /* 0x00000008ff097e24 */ /* 0x000fe2000f8e00ff */
[----:B------:R-:W-:Y:S01]  /*4180*/  UPRMT UR8, UR37, 0x654, UR33 ;  /* 0x0000065425087896 */ /* 0x000fe20008000021 */
[----:B------:R-:W-:Y:S03]  /*4190*/  IMAD.U32 R8, RZ, RZ, UR9 ;  /* 0x00000009ff087e24 */ /* 0x000fe6000f8e00ff */
[----:B------:R-:W-:Y:S02]  /*41a0*/  @!P4 R2UR UR15, R9 ;  /* 0x00000000090fc2ca */ /* 0x000fe400000e0000 */
[----:B------:R-:W-:Y:S02]  /*41b0*/  @!P4 R2UR UR14, R8 ;  /* 0x00000000080ec2ca */ /* 0x000fe400000e0000 */
[----:B------:R-:W-:Y:S05]  /*41c0*/  @!P4 IADD3 R8, P0, PT, R32, 0x580, RZ ;  /* 0x000005802008c810 */ /* 0x000fea0007f1e0ff */
[----:B------:R-:W-:Y:S06]  /*41d0*/  @!P4 IMAD.X R2, RZ, RZ, R33, P0 ;  /* 0x000000ffff02c224 */ /* 0x000fec00000e0621 */
[----:B------:R1:W-:Y:S01]  /*41e0*/  @!UP1 UTMALDG.3D [UR32], [UR14], desc[UR10] ;  /* 0x00000a200e0095b4 */ /* 0x0003e20008011000 */
[----:B------:R1:W-:Y:S01]  /*41f0*/  @!P4 SYNCS.ARRIVE.TRANS64.RED.A0TR RZ, [UR7+0x30], R0 ;  /* 0x00003000ffffc9a7 */ /* 0x0003e20008300407 */
[----:B------:R-:W-:Y:S01]  /*4200*/  SYNCS.ARRIVE.TRANS64.RED.A1T0 RZ, [UR8], RZ ;  /* 0x000000ffffff79a7 */ /* 0x000fe20008100408 */
[----:B------:R-:W2:Y:S02]  /*4210*/  SYNCS.PHASECHK.TRANS64.TRYWAIT P2, [UR7+0x58], R14 ;  /* 0x0000580eff0075a7 */ /* 0x000ea40008041107 */
[----:B-12---:R-:W-:Y:S05]  /*4220*/  @!P2 BRA `(.L_x_74) ;  /* 0x0000003c0038a947 */ /* 0x006fea0003800000 */
.L_x_160:
[----:B------:R-:W-:Y:S01]  /*4230*/  @!P4 R2UR UR8, R2 ;  /* 0x000000000208c2ca */ /* 0x000fe200000e0000 */
[----:B------:R-:W-:Y:S01]  /*4240*/  VOTEU.ALL UP1, P4 ;  /* 0x0000000000ff7886 */ /* 0x000fe20002020000 */
[----:B------:R-:W-:Y:S01]  /*4250*/  @!P4 R2UR UR9, R8 ;  /* 0x000000000809c2ca */ /* 0x000fe200000e0000 */
[----:B-1----:R-:W-:Y:S01]  /*4260*/  @!P4 IMAD.MOV.U32 R0, RZ, RZ, 0x2000 ;  /* 0x00002000ff00c424 */ /* 0x002fe200078e00ff */
[----:B------:R-:W-:Y:S01]  /*4270*/  UMOV UR10, 0x0 ;  /* 0x00000000000a7882 */ /* 0x000fe20000000000 */
[----:B------:R-:W-:Y:S01]  /*4280*/  UMOV UR11, 0x10000000 ;  /* 0x10000000000b7882 */ /* 0x000fe20000000000 */
[----:B------:R-:W-:Y:S02]  /*4290*/  @!UP1 UIADD3 UR26, UPT, UPT, UR34, 0x10, URZ ;  /* 0x00000010221a9890 */ /* 0x000fe4000fffe0ff */
[----:B------:R-:W-:Y:S01]  /*42a0*/  @!UP1 UIADD3 UR24, UPT, UPT, UR7, 0x2200, URZ ;  /* 0x0000220007189890 */ /* 0x000fe2000fffe0ff */
[----:B------:R-:W-:Y:S01]  /*42b0*/  VOTEU.ALL UP1, P4 ;  /* 0x0000000000ff7886 */ /* 0x000fe20002020000 */
[----:B------:R-:W-:Y:S01]  /*42c0*/  UMOV UR27, UR35 ;  /* 0x00000023001b7c82 */ /* 0x000fe20008000000 */
[----:B------:R-:W-:Y:S02]  /*42d0*/  UMOV UR28, UR36 ;  /* 0x00000024001c7c82 */ /* 0x000fe40008000000 */
        /* <DEDUP_REMOVED lines=12> */
.L_x_162:
[----:B------:R-:W2:Y:S01]  /*43a0*/  LDC.64 R12, c[0x0][0xb18] ;  /* 0x0002c600ff0c7b82 */ /* 0x000ea20000000a00 */
[----:B------:R-:W-:Y:S01]  /*43b0*/  @!P4 R2UR UR8, R2 ;  /* 0x000000000208c2ca */ /* 0x000fe200000e0000 */
[----:B------:R-:W-:Y:S01]  /*43c0*/  VOTEU.ALL UP1, P4 ;  /* 0x0000000000ff7886 */ /* 0x000fe20002020000 */
[----:B------:R-:W-:Y:S01]  /*43d0*/  @!P4 R2UR UR9, R8 ;  /* 0x000000000809c2ca */ /* 0x000fe200000e0000 */
[----:B-1----:R-:W-:Y:S01]  /*43e0*/  @!P4 IMAD.MOV.U32 R0, RZ, RZ, 0x2000 ;  /* 0x00002000ff00c424 */ /* 0x002fe200078e00ff */
[----:B------:R-:W-:Y:S03]  /*43f0*/  UMOV UR10, 0x0 ;  /* 0x00000000000a7882 */ /* 0x000fe60000000000 */
[----:B------:R-:W1:Y:S01]  /*4400*/  @!P1 LDC R2, c[0x0][0xb0c] ;  /* 0x0002c300ff029b82 */ /* 0x000e620000000800 */
[----:B------:R-:W-:Y:S01]  /*4410*/  @!UP1 UIADD3 UR18, UPT, UPT, UR34, 0x20, URZ ;  /* 0x0000002022129890 */ /* 0x000fe2000fffe0ff */
[----:B------:R-:W-:Y:S01]  /*4420*/  @P3 SHF.R.U32.HI R27, RZ, 0x10, R21 ;  /* 0x00000010ff1b3819 */ /* 0x000fe20000011615 */
[----:B------:R-:W-:Y:S01]  /*4430*/  @!UP1 UIADD3 UR16, UPT, UPT, UR7, 0x4200, URZ ;  /* 0x0000420007109890 */ /* 0x000fe2000fffe0ff */
[----:B------:R-:W-:Y:S01]  /*4440*/  VIADD R29, R29, 0x1 ;  /* 0x000000011d1d7836 */ /* 0x000fe20000000000 */
[----:B------:R-:W-:Y:S01]  /*4450*/  VOTEU.ALL UP1, P4 ;  /* 0x0000000000ff7886 */ /* 0x000fe20002020000 */
[----:B------:R-:W-:Y:S01]  /*4460*/  UMOV UR11, 0x10000000 ;  /* 0x10000000000b7882 */ /* 0x000fe20000000000 */
[----:B------:R-:W-:Y:S01]  /*4470*/  UMOV UR19, UR35 ;  /* 0x0000002300137c82 */ /* 0x000fe20008000000 */
[----:B------:R-:W-:Y:S01]  /*4480*/  IMAD.U32 R9, RZ, RZ, UR8 ;  /* 0x00000008ff097e24 */ /* 0x000fe2000f8e00ff */
[----:B------:R-:W-:Y:S01]  /*4490*/  UMOV UR20, UR36 ;  /* 0x0000002400147c82 */ /* 0x000fe20008000000 */
[----:B------:R-:W-:Y:S01]  /*44a0*/  IMAD.U32 R8, RZ, RZ, UR9 ;  /* 0x00000009ff087e24 */ /* 0x000fe2000f8e00ff */
[----:B------:R-:W-:Y:S02]  /*44b0*/  UPRMT UR8, UR37, 0x654, UR17 ;  /* 0x0000065425087896 */ /* 0x000fe40008000011 */
[----:B------:R-:W-:Y:S02]  /*44c0*/  @!P4 R2UR UR15, R9 ;  /* 0x00000000090fc2ca */ /* 0x000fe400000e0000 */
[----:B------:R-:W-:Y:S02]  /*44d0*/  @!P4 R2UR UR14, R8 ;  /* 0x00000000080ec2ca */ /* 0x000fe400000e0000 */
[----:B------:R-:W3:Y:S11]  /*44e0*/  LDC.64 R8, c[0x0][0xb10] ;  /* 0x0002c400ff087b82 */ /* 0x000ef60000000a00 */
[----:B------:R1:W-:Y:S01]  /*44f0*/  @!UP1 UTMALDG.3D [UR16], [UR14], desc[UR10] ;  /* 0x00000a100e0095b4 */ /* 0x0003e20008011000 */
[----:B------:R5:W-:Y:S01]  /*4500*/  @!P4 SYNCS.ARRIVE.TRANS64.RED.A0TR RZ, [UR7+0x40], R0 ;  /* 0x00004000ffffc9a7 */ /* 0x000be20008300407 */
[C---:B---3--:R-:W-:Y:S01]  /*4510*/  @!P1 IMAD.HI.U32 R8, R11.reuse, R8, RZ ;  /* 0x000000080b089227 */ /* 0x048fe200078e00ff */
[----:B--2---:R-:W-:Y:S02]  /*4520*/  @!P1 ISETP.NE.AND P0, PT, R12, 0x1, PT ;  /* 0x000000010c00980c */ /* 0x004fe40003f05270 */
[----:B-1----:R-:W-:Y:S01]  /*4530*/  @!P1 ISETP.NE.AND P2, PT, R2, 0x1, PT ;  /* 0x000000010200980c */ /* 0x002fe20003f45270 */
[----:B------:R-:W-:Y:S01]  /*4540*/  SYNCS.ARRIVE.TRANS64.RED.A1T0 RZ, [UR8], RZ ;  /* 0x000000ffffff79a7 */ /* 0x000fe20008100408 */
[C---:B------:R-:W-:Y:S01]  /*4550*/  @!P1 IMAD.HI.U32 R13, R10.reuse, R13, RZ ;  /* 0x0000000d0a0d9227 */ /* 0x040fe200078e00ff */
[----:B------:R-:W-:Y:S04]  /*4560*/  @!P1 SHF.R.U32.HI R8, RZ, R9, R8 ;  /* 0x00000009ff089219 */ /* 0x000fe80000011608 */
[----:B------:R-:W-:Y:S01]  /*4570*/  @!P1 SEL R8, R11, R8, !P2 ;  /* 0x000000080b089207 */ /* 0x000fe20005000000 */
[----:B------:R-:W1:Y:S01]  /*4580*/  SYNCS.PHASECHK.TRANS64.TRYWAIT P5, [UR7+0x68], R14 ;  /* 0x0000680eff0075a7 */ /* 0x000e6200080a1107 */
[----:B-----5:R-:W2:Y:S02]  /*4590*/  @!P1 LDC R0, c[0x0][0xb20] ;  /* 0x0002c800ff009b82 */ /* 0x020ea40000000800 */
[----:B--2---:R-:W-:Y:S04]  /*45a0*/  @!P1 SHF.R.U32.HI R0, RZ, R0, R13 ;  /* 0x00000000ff009219 */ /* 0x004fe8000001160d */
[----:B------:R-:W-:Y:S05]  /*45b0*/  @!P1 SEL R9, R10, R0, !P0 ;  /* 0x000000000a099207 */ /* 0x000fea0004000000 */
[----:B------:R-:W-:Y:S02]  /*45c0*/  @!P1 IMAD.IADD R0, R9, 0x1, -R8 ;  /* 0x0000000109009824 */ /* 0x000fe400078e0a08 */
[----:B------:R-:W-:Y:S02]  /*45d0*/  @!P1 IMAD.IADD R8, R8, 0x1, -R9 ;  /* 0x0000000108089824 */ /* 0x000fe400078e0a09 */
[----:B------:R-:W-:Y:S02]  /*45e0*/  @!P1 IMAD R11, R0, R2, R11 ;  /* 0x00000002000b9224 */ /* 0x000fe400078e020b */
[----:B------:R-:W-:Y:S01]  /*45f0*/  @!P1 IMAD R10, R8, R12, R10 ;  /* 0x0000000c080a9224 */ /* 0x000fe200078e020a */
[----:B-1----:R-:W-:Y:S06]  /*4600*/  @!P5 BRA `(.L_x_76) ;  /* 0x000000380070d947 */ /* 0x002fec0003800000 */
.L_x_164:
[----:B------:R-:W-:Y:S01]  /*4610*/  @!P4 IADD3 R2, P0, PT, R32, 0x580, RZ ;  /* 0x000005802002c810 */ /* 0x000fe20007f1e0ff */
[----:B------:R-:W-:Y:S01]  /*4620*/  VOTEU.ALL UP1, P4 ;  /* 0x0000000000ff7886 */ /* 0x000fe20002020000 */
[----:B------:R-:W-:Y:S01]  /*4630*/  UMOV UR18, 0x0 ;  /* 0x0000000000127882 */ /* 0x000fe20000000000 */
[----:B------:R-:W-:Y:S01]  /*4640*/  UMOV UR19, 0x10000000 ;  /* 0x1000000000137882 */ /* 0x000fe20000000000 */
[----:B------:R-:W-:Y:S01]  /*4650*/  @!P4 R2UR UR9, R2 ;  /* 0x000000000209c2ca */ /* 0x000fe200000e0000 */
[----:B-1----:R-:W-:Y:S01]  /*4660*/  @!P4 IMAD.X R0, RZ, RZ, R33, P0 ;  /* 0x000000ffff00c224 */ /* 0x002fe200000e0621 */
[----:B------:R-:W-:Y:S01]  /*4670*/  @!UP1 UIADD3 UR10, UPT, UPT, UR34, 0x30, URZ ;  /* 0x00000030220a9890 */ /* 0x000fe2000fffe0ff */
[----:B------:R-:W-:Y:S01]  /*4680*/  ISETP.NE.AND P0, PT, R29, 0x2, PT ;  /* 0x000000021d00780c */ /* 0x000fe20003f05270 */
[----:B------:R-:W-:Y:S01]  /*4690*/  UMOV UR11, UR35 ;  /* 0x00000023000b7c82 */ /* 0x000fe20008000000 */
[----:B------:R-:W-:Y:S01]  /*46a0*/  UMOV UR12, UR36 ;  /* 0x00000024000c7c82 */ /* 0x000fe20008000000 */
[----:B------:R-:W-:Y:S01]  /*46b0*/  @!P4 R2UR UR8, R0 ;  /* 0x000000000008c2ca */ /* 0x000fe200000e0000 */
[----:B------:R-:W-:Y:S01]  /*46c0*/  IMAD.IADD R14, R10, 0x1, R62 ;  /* 0x000000010a0e7824 */ /* 0x000fe200078e023e */
[----:B------:R-:W-:Y:S01]  /*46d0*/  @P3 R2UR UR36, R27 ;  /* 0x000000001b2432ca */ /* 0x000fe200000e0000 */
[----:B------:R-:W-:Y:S01]  /*46e0*/  IMAD.IADD R15, R11, 0x1, R63 ;  /* 0x000000010b0f7824 */ /* 0x000fe200078e023f */
[----:B------:R-:W-:Y:S02]  /*46f0*/  SEL R0, RZ, 0x1, P0 ;  /* 0x00000001ff007807 */ /* 0x000fe40000000000 */
[----:B------:R-:W-:Y:S01]  /*4700*/  LOP3.LUT R30, R30, 0x1, RZ, 0x3c, !PT ;  /* 0x000000011e1e7812 */ /* 0x000fe200078e3cff */
[----:B------:R-:W-:Y:S01]  /*4710*/  IMAD.U32 R8, RZ, RZ, UR9 ;  /* 0x00000009ff087e24 */ /* 0x000fe2000f8e00ff */
[----:B------:R-:W-:Y:S01]  /*4720*/  @!UP1 UIADD3 UR9, UPT, UPT, UR7, 0x48, URZ ;  /* 0x0000004807099890 */ /* 0x000fe2000fffe0ff */
[----:B------:R-:W-:Y:S02]  /*4730*/  LOP3.LUT R28, R28, R0, RZ, 0x3c, !PT ;  /* 0x000000001c1c7212 */ /* 0x000fe400078e3cff */
[----:B------:R-:W-:Y:S02]  /*4740*/  SEL R29, R29, RZ, P0 ;  /* 0x000000ff1d1d7207 */ /* 0x000fe40000000000 */
[----:B------:R-:W-:Y:S01]  /*4750*/  IMAD.U32 R9, RZ, RZ, UR8 ;  /* 0x00000008ff097e24 */ /* 0x000fe2000f8e00ff */
[----:B------:R-:W-:Y:S01]  /*4760*/  @!P4 R2UR UR14, R8 ;  /* 0x00000000080ec2ca */ /* 0x000fe200000e0000 */
[----:B------:R-:W-:Y:S01]  /*4770*/  @!UP1 UIADD3 UR8, UPT, UPT, UR7, 0x6200, URZ ;  /* 0x0000620007089890 */ /* 0x000fe2000fffe0ff */
[----:B------:R-:W-:Y:S02]  /*4780*/  VOTEU.ALL UP1, P4 ;  /* 0x0000000000ff7886 */ /* 0x000fe40002020000 */
[----:B------:R-:W-:Y:S11]  /*4790*/  @!P4 R2UR UR15, R9 ;  /* 0x00000000090fc2ca */ /* 0x000ff600000e0000 */
[----:B------:R-:W-:Y:S02]  /*47a0*/  @!UPT UIADD3 URZ, UPT, UPT, URZ, URZ, URZ ;  /* 0x000000fffffff290 */ /* 0x000fe4000fffe0ff */
[----:B------:R2:W-:Y:S01]  /*47b0*/  @!UP1 UTMALDG.3D [UR8], [UR14], desc[UR18] ;  /* 0x000012080e0095b4 */ /* 0x0005e20008011000 */
[----:B------:R2:W-:Y:S01]  /*47c0*/  @!P4 SYNCS.ARRIVE.TRANS64.RED.A0TR RZ, [UR7+0x48], R25 ;  /* 0x00004819ffffc9a7 */ /* 0x0005e20008300407 */
[----:B------:R-:W-:Y:S01]  /*47d0*/  UPLOP3.LUT UP1, UPT, UPT, UPT, UPT, 0x80, 0x8 ;  /* 0x000000000008789c */ /* 0x000fe20003f2f070 */
[----:B------:R-:W-:Y:S01]  /*47e0*/  SYNCS.ARRIVE.TRANS64.RED.A1T0 RZ, [UR13], RZ ;  /* 0x000000ffffff79a7 */ /* 0x000fe2000810040d */
[----:B------:R-:W-:Y:S09]  /*47f0*/  @P3 BRA `(.L_x_77) ;  /* 0xfffffff000a03947 */ /* 0x000ff2000383ffff */
[----:B------:R-:W-:-:S04]  /*4800*/  SHF.L.U32 R2, R30, 0x1f, RZ ;  /* 0x0000001f1e027819 */ /* 0x000fc800000006ff */
[----:B------:R-:W1:Y:S02]  /*4810*/  SYNCS.PHASECHK.TRANS64.TRYWAIT P0, [UR7+0x50], R2 ;  /* 0x00005002ff0075a7 */ /* 0x000e640008001107 */
[----:B-1----:R-:W-:Y:S05]  /*4820*/  @!P0 BRA `(.L_x_78) ;  /* 0x0000003800008947 */ /* 0x002fea0003800000 */
.L_x_166:
[----:B------:R-:W3:Y:S02]  /*4830*/  SYNCS.PHASECHK.TRANS64.TRYWAIT P0, [UR7+0x58], R2 ;  /* 0x00005802ff0075a7 */ /* 0x000ee40008001107 */
[----:B---3--:R-:W-:Y:S05]  /*4840*/  @!P0 BRA `(.L_x_79) ;  /* 0x0000003800108947 */ /* 0x008fea0003800000 */
.L_x_168:
[----:B------:R-:W3:Y:S02]  /*4850*/  SYNCS.PHASECHK.TRANS64.TRYWAIT P0, [UR7+0x60], R2 ;  /* 0x00006002ff0075a7 */ /* 0x000ee40008001107 */
[----:B---3--:R-:W-:Y:S05]  /*4860*/  @!P0 BRA `(.L_x_80) ;  /* 0x0000003800208947 */ /* 0x008fea0003800000 */
.L_x_170:
[----:B-1----:R-:W-:-:S07]  /*4870*/  MOV R0, UR7 ;  /* 0x0000000700007c02 */ /* 0x002fce0008000f00 */
.L_x_81:
[----:B-1----:R-:W-:-:S04]  /*4880*/  SHF.L.U32 R2, R30, 0x1f, RZ ;  /* 0x0000001f1e027819 */ /* 0x002fc800000006ff */
[----:B------:R1:W3:Y:S03]  /*4890*/  SYNCS.PHASECHK.TRANS64.TRYWAIT P0, [R0+URZ+0x68], R2 ;  /* 0x00006802000075a7 */ /* 0x0002e600080011ff */
[----:B---3--:R-:W-:Y:S05]  /*48a0*/  @!P0 NANOSLEEP.SYNCS 0x989680 ;  /* 0x009896800000895d */ /* 0x008fea0003900000 */
[----:B------:R-:W3:Y:S02]  /*48b0*/  @!P0 SYNCS.PHASECHK.TRANS64 P0, [R0+URZ+0x68], R2 ;  /* 0x00006802000085a7 */ /* 0x000ee400080010ff */
[----:B--23--:R-:W-:Y:S05]  /*48c0*/  @P0 EXIT ;  /* 0x000000000000094d */ /* 0x00cfea0003800000 */
[----:B------:R-:W-:Y:S05]  /*48d0*/  BRA `(.L_x_81) ;  /* 0xfffffffc00e87947 */ /* 0x000fea000383ffff */
.L_x_66:
[----:B------:R-:W-:-:S06]  /*48e0*/  UISETP.GE.AND UP1, UPT, UR8, 0x4, UPT ;  /* 0x000000040800788c */ /* 0x000fcc000bf26270 */
[----:B------:R-:W-:-:S13]  /*48f0*/  PLOP3.LUT P0, PT, PT, PT, UP1, 0x80, 0x8 ;  /* 0x000000000008781c */ /* 0x000fda0003f0f018 */
[----:B------:R-:W-:Y:S05]  /*4900*/  @!P0 EXIT ;  /* 0x000000000000894d */ /* 0x000fea0003800000 */
[----:B------:R-:W-:Y:S01]  /*4910*/  BAR.SYNC.DEFER_BLOCKING 0x6, 0xa0 ;  /* 0x0182800000007b1d */ /* 0x000fe20000010000 */
[C---:B------:R-:W-:Y:S01]  /*4920*/  IMAD.SHL.U32 R2, R77.reuse, 0x10, RZ ;  /* 0x000000104d027824 */ /* 0x040fe200078e00ff */
[C---:B------:R-:W-:Y:S01]  /*4930*/  SHF.L.U32 R32, R77.reuse, 0x10, RZ ;  /* 0x000000104d207819 */ /* 0x040fe200000006ff */
[C---:B------:R-:W-:Y:S01]  /*4940*/  IMAD.SHL.U32 R76, R77.reuse, 0x2, RZ ;  /* 0x000000024d4c7824 */ /* 0x040fe200078e00ff */
[C---:B------:R-:W-:Y:S01]  /*4950*/  LOP3.LUT R78, R77.reuse, 0x60, RZ, 0xc0, !PT ;  /* 0x000000604d4e7812 */ /* 0x040fe200078ec0ff */
[----:B------:R-:W-:Y:S01]  /*4960*/  HFMA2 R73, -RZ, RZ, 0, 5.9604644775390625e-08 ;  /* 0x00000001ff497431 */ /* 0x000fe200000001ff */
[----:B------:R-:W-:Y:S02]  /*4970*/  UMOV UR48, 0x400 ;  /* 0x0000040000307882 */ /* 0x000fe40000000000 */
[----:B------:R-:W1:Y:S01]  /*4980*/  LDC R67, c[0x0][0x370] ;  /* 0x0000dc00ff437b82 */ /* 0x000e620000000800 */
[----:B------:R-:W-:Y:S01]  /*4990*/  ULEA UR48, UR37, UR48, 0x18 ;  /* 0x0000003025307291 */ /* 0x000fe2000f8ec0ff */
[----:B------:R-:W-:Y:S01]  /*49a0*/  LOP3.LUT R3, R2, 0x60, RZ, 0xc0, !PT ;  /* 0x0000006002037812 */ /* 0x000fe200078ec0ff */
[----:B------:R-:W-:Y:S01]  /*49b0*/  HFMA2 R71, -RZ, RZ, 0, 0 ;  /* 0x00000000ff477431 */ /* 0x000fe200000001ff */
[----:B------:R-:W-:Y:S01]  /*49c0*/  LOP3.LUT R75, R77, 0x2, RZ, 0xc0, !PT ;  /* 0x000000024d4b7812 */ /* 0x000fe200078ec0ff */
[----:B------:R-:W-:Y:S01]  /*49d0*/  UIADD3 UR4, UPT, UPT, UR48, 0x200, URZ ;  /* 0x0000020030047890 */ /* 0x000fe2000fffe0ff */
[----:B------:R-:W-:Y:S01]  /*49e0*/  LOP3.LUT R76, R3, 0xc, R76, 0xf8, !PT ;  /* 0x0000000c034c7812 */ /* 0x000fe200078ef84c */
[----:B------:R-:W-:Y:S01]  /*49f0*/  IMAD.MOV.U32 R31, RZ, RZ, RZ ;  /* 0x000000ffff1f7224 */ /* 0x000fe200078e00ff */
[----:B------:R-:W2:Y:S01]  /*4a00*/  LDC R28, c[0x0][0xb0c] ;  /* 0x0002c300ff1c7b82 */ /* 0x000ea20000000800 */
[----:B------:R-:W-:Y:S01]  /*4a10*/  LOP3.LUT R32, R32, 0x600000, RZ, 0xc0, !PT ;  /* 0x0060000020207812 */ /* 0x000fe200078ec0ff */
[----:B------:R-:W-:Y:S01]  /*4a20*/  IMAD.MOV.U32 R81, RZ, RZ, RZ ;  /* 0x000000ffff517224 */ /* 0x000fe200078e00ff */
[----:B------:R-:W-:Y:S01]  /*4a30*/  LOP3.LUT R76, R76, 0x790, R2, 0xf8, !PT ;  /* 0x000007904c4c7812 */ /* 0x000fe200078ef802 */
[----:B------:R-:W-:Y:S01]  /*4a40*/  IMAD.U32 R69, RZ, RZ, UR4 ;  /* 0x00000004ff457e24 */ /* 0x000fe2000f8e00ff */
[----:B------:R-:W-:Y:S01]  /*4a50*/  LOP3.LUT R77, R77, 0x4, RZ, 0xc0, !PT ;  /* 0x000000044d4d7812 */ /* 0x000fe200078ec0ff */
[----:B------:R-:W4:Y:S01]  /*4a60*/  LDCU.64 UR52, c[0x0][0x348] ;  /* 0x00006900ff3477ac */ /* 0x000f220008000a00 */
[----:B------:R-:W-:Y:S01]  /*4a70*/  MOV R72, RZ ;  /* 0x000000ff00487202 */ /* 0x000fe20000000f00 */
[----:B------:R-:W1:Y:S01]  /*4a80*/  LDC R65, c[0x0][0xb20] ;  /* 0x0002c800ff417b82 */ /* 0x000e620000000800 */
[----:B------:R-:W3:Y:S01]  /*4a90*/  LDS R0, [UR48+0x130] ;  /* 0x00013030ff007984 */ /* 0x000ee20008000800 */
[----:B------:R-:W-:Y:S01]  /*4aa0*/  IMAD R76, R76, 0x4, R69 ;  /* 0x000000044c4c7824 */ /* 0x000fe200078e0245 */
[----:B------:R-:W1:Y:S03]  /*4ab0*/  LDCU.64 UR38, c[0x0][0x888] ;  /* 0x00011100ff2677ac */ /* 0x000e660008000a00 */
[--C-:B------:R-:W-:Y:S01]  /*4ac0*/  IMAD R75, R75, -0x10, R76.reuse ;  /* 0xfffffff04b4b7824 */ /* 0x100fe200078e024c */
[----:B------:R-:W1:Y:S01]  /*4ad0*/  LDCU.64 UR44, c[0x0][0x890] ;  /* 0x00011200ff2c77ac */ /* 0x000e620008000a00 */
[----:B------:R-:W1:Y:S01]  /*4ae0*/  LDC R27, c[0x0][0xb30] ;  /* 0x0002cc00ff1b7b82 */ /* 0x000e620000000800 */
[----:B------:R-:W-:Y:S01]  /*4af0*/  IMAD R74, R77, -0x10, R76 ;  /* 0xfffffff04d4a7824 */ /* 0x000fe200078e024c */
[----:B------:R-:W-:Y:S01]  /*4b00*/  UMOV UR49, URZ ;  /* 0x000000ff00317c82 */ /* 0x000fe20008000000 */
[----:B------:R-:W-:-:S05]  /*4b10*/  UMOV UR51, URZ ;  /* 0x000000ff00337c82 */ /* 0x000fca0008000000 */
[----:B------:R-:W1:Y:S08]  /*4b20*/  LDC.64 R60, c[0x0][0xb10] ;  /* 0x0002c400ff3c7b82 */ /* 0x000e700000000a00 */
[----:B------:R-:W1:Y:S08]  /*4b30*/  LDC.64 R24, c[0x0][0xb18] ;  /* 0x0002c600ff187b82 */ /* 0x000e700000000a00 */
[----:B------:R-:W1:Y:S08]  /*4b40*/  LDC.64 R22, c[0x0][0xb28] ;  /* 0x0002ca00ff167b82 */ /* 0x000e700000000a00 */
[----:B------:R-:W1:Y:S01]  /*4b50*/  LDC.64 R58, c[0x0][0x8b0] ;  /* 0x00022c00ff3a7b82 */ /* 0x000e620000000a00 */
[----:B---3--:R-:W-:-:S07]  /*4b60*/  IMAD.IADD R32, R0, 0x1, R32 ;  /* 0x0000000100207824 */ /* 0x008fce00078e0220 */
[----:B------:R-:W3:Y:S08]  /*4b70*/  LDC.64 R56, c[0x0][0x8a8] ;  /* 0x00022a00ff387b82 */ /* 0x000ef00000000a00 */
[----:B--2-4-:R-:W1:Y:S02]  /*4b80*/  LDC R66, c[0x0][0x374] ;  /* 0x0000dd00ff427b82 */ /* 0x014e640000000800 */
.L_x_125:
[----:B------:R-:W-:Y:S02]  /*4b90*/  LEA R0, R81, UR48, 0x3 ;  /* 0x0000003051007c11 */ /* 0x000fe4000f8e18ff */
[----:B------:R-:W-:Y:S02]  /*4ba0*/  SHF.L.U32 R2, R71, 0x1f, RZ ;  /* 0x0000001f47027819 */ /* 0x000fe400000006ff */
[----:B------:R-:W-:Y:S02]  /*4bb0*/  LEA R16, R81, UR48, 0x4 ;  /* 0x0000003051107c11 */ /* 0x000fe4000f8e20ff */
[----:B------:R-:W2:Y:S02]  /*4bc0*/  SYNCS.PHASECHK.TRANS64.TRYWAIT P0, [R0+URZ+0x80], R2 ;  /* 0x00008002000075a7 */ /* 0x000ea400080011ff */
[----:B--23--:R-:W-:Y:S05]  /*4bd0*/  @!P0 BRA `(.L_x_82) ;  /* 0x00000034005c8947 */ /* 0x00cfea0003800000 */
.L_x_171:
[----:B------:R-:W4:Y:S01]  /*4be0*/  LDC.64 R10, c[0x0][0xb10] ;  /* 0x0002c400ff0a7b82 */ /* 0x000f220000000a00 */
[----:B------:R-:W3:Y:S01]  /*4bf0*/  LDS.128 R16, [R16+0x110] ;  /* 0x0001100010107984 */ /* 0x000ee20000000c00 */
[----:B-1----:R-:W-:Y:S01]  /*4c00*/  ISETP.NE.AND P1, PT, R27, 0x1, PT ;  /* 0x000000011b00780c */ /* 0x002fe20003f25270 */
[----:B--2---:R-:W-:Y:S01]  /*4c10*/  VIADD R0, R0, 0x90 ;  /* 0x0000009000007836 */ /* 0x004fe20000000000 */
[----:B------:R-:W-:Y:S04]  /*4c20*/  ISETP.GE.AND P0, PT, R26, 0x1, PT ;  /* 0x000000011a00780c */ /* 0x000fe80003f06270 */
[----:B------:R-:W1:Y:S01]  /*4c30*/  LDC.64 R8, c[0x0][0xb18] ;  /* 0x0002c600ff087b82 */ /* 0x000e620000000a00 */
[----:B------:R-:W-:Y:S01]  /*4c40*/  PRMT R0, RZ, 0x654, R0 ;  /* 0x00000654ff007816 */ /* 0x000fe20000000000 */
[----:B------:R-:W-:Y:S01]  /*4c50*/  @!PT LDS RZ, [RZ] ;  /* 0x00000000fffff984 */ /* 0x000fe20000000800 */
[----:B------:R-:W-:Y:S01]  /*4c60*/  @!PT LDS RZ, [RZ] ;  /* 0x00000000fffff984 */ /* 0x000fe20000000800 */
[----:B------:R-:W-:Y:S01]  /*4c70*/  @!PT LDS RZ, [RZ] ;  /* 0x00000000fffff984 */ /* 0x000fe20000000800 */
[----:B------:R-:W-:Y:S01]  /*4c80*/  @!PT LDS RZ, [RZ] ;  /* 0x00000000fffff984 */ /* 0x000fe20000000800 */
[----:B------:R2:W-:Y:S06]  /*4c90*/  MEMBAR.ALL.CTA ;  /* 0x0000000000007992 */ /* 0x0005ec0000008000 */
[----:B--2---:R-:W2:Y:S01]  /*4ca0*/  FENCE.VIEW.ASYNC.S ;  /* 0x00000000000073c6 */ /* 0x004ea20000000000 */
[----:B------:R-:W1:Y:S08]  /*4cb0*/  @!P1 LDC R12, c[0x0][0xb20] ;  /* 0x0002c800ff0c9b82 */ /* 0x000e700000000800 */
[----:B------:R-:W1:Y:S01]  /*4cc0*/  @!P1 LDC R7, c[0x0][0xb0c] ;  /* 0x0002c300ff079b82 */ /* 0x000e620000000800 */
[----:B--2---:R2:W-:Y:S01]  /*4cd0*/  SYNCS.ARRIVE.TRANS64.RED.A1T0 RZ, [R0+URZ], RZ ;  /* 0x000000ff00ff79a7 */ /* 0x0045e200081004ff */
[----:B---3--:R-:W-:Y:S04]  /*4ce0*/  LOP3.LUT P4, RZ, R18, 0x1, RZ, 0xc0, !PT ;  /* 0x0000000112ff7812 */ /* 0x008fe8000788c0ff */
[----:B------:R-:W-:Y:S09]  /*4cf0*/  P2R R79, PR, RZ, 0x10 ;  /* 0x00000010ff4f7803 */ /* 0x000ff20000000000 */
[----:B------:R-:W-:Y:S02]  /*4d00*/  @P4 MOV R30, R16 ;  /* 0x00000010001e4202 */ /* 0x000fe40000000f00 */
[----:B------:R-:W-:Y:S01]  /*4d10*/  @P4 LOP3.LUT R29, R17, 0xffff, RZ, 0xc0, !PT ;  /* 0x0000ffff111d4812 */ /* 0x000fe200078ec0ff */
[----:B--2-4-:R-:W-:Y:S06]  /*4d20*/  @!P0 BRA `(.L_x_83) ;  /* 0x0000000000a48947 */ /* 0x014fec0003800000 */
[----:B------:R-:W-:Y:S01]  /*4d30*/  IMAD.HI.U32 R0, R66, R25, RZ ;  /* 0x0000001942007227 */ /* 0x000fe200078e00ff */
[----:B------:R-:W-:Y:S02]  /*4d40*/  ISETP.NE.AND P0, PT, R24, 0x1, PT ;  /* 0x000000011800780c */ /* 0x000fe40003f05270 */
[----:B------:R-:W-:Y:S01]  /*4d50*/  ISETP.NE.AND P2, PT, R26, 0x1, PT ;  /* 0x000000011a00780c */ /* 0x000fe20003f45270 */
[----:B------:R-:W-:Y:S01]  /*4d60*/  IMAD.HI.U32 R4, R67, R60, RZ ;  /* 0x0000003c43047227 */ /* 0x000fe200078e00ff */
[----:B------:R-:W-:Y:S02]  /*4d70*/  SHF.R.U32.HI R0, RZ, R65, R0 ;  /* 0x00000041ff007219 */ /* 0x000fe40000011600 */
[----:B------:R-:W-:Y:S01]  /*4d80*/  ISETP.NE.AND P3, PT, R28, 0x1, PT ;  /* 0x000000011c00780c */ /* 0x000fe20003f65270 */
[----:B------:R-:W-:Y:S01]  /*4d90*/  IMAD.HI.U32 R6, R29, R25, RZ ;  /* 0x000000191d067227 */ /* 0x000fe200078e00ff */
[-C--:B------:R-:W-:Y:S02]  /*4da0*/  SHF.R.U32.HI R4, RZ, R61.reuse, R4 ;  /* 0x0000003dff047219 */ /* 0x080fe40000011604 */
[----:B------:R-:W-:Y:S01]  /*4db0*/  SEL R0, R66, R0, !P0 ;  /* 0x0000000042007207 */ /* 0x000fe20004000000 */
[----:B------:R-:W-:Y:S01]  /*4dc0*/  IMAD.HI.U32 R5, R30, R60, RZ ;  /* 0x0000003c1e057227 */ /* 0x000fe200078e00ff */
[----:B------:R-:W-:Y:S03]  /*4dd0*/  SEL R4, R67, R4, !P3 ;  /* 0x0000000443047207 */ /* 0x000fe60005800000 */
[-C--:B------:R-:W-:Y:S01]  /*4de0*/  IMAD.HI.U32 R3, R0, R22.reuse, RZ ;  /* 0x0000001600037227 */ /* 0x080fe200078e00ff */
[----:B------:R-:W-:Y:S03]  /*4df0*/  SHF.R.U32.HI R5, RZ, R61, R5 ;  /* 0x0000003dff057219 */ /* 0x000fe60000011605 */
[----:B------:R-:W-:Y:S01]  /*4e00*/  IMAD.HI.U32 R2, R4, R22, RZ ;  /* 0x0000001604027227 */ /* 0x000fe200078e00ff */
[----:B------:R-:W-:Y:S02]  /*4e10*/  @P2 SHF.R.U32.HI R0, RZ, R23, R3 ;  /* 0x00000017ff002219 */ /* 0x000fe40000011603 */
[----:B------:R-:W-:Y:S02]  /*4e20*/  SHF.R.U32.HI R3, RZ, R65, R6 ;  /* 0x00000041ff037219 */ /* 0x000fe40000011606 */
[----:B------:R-:W-:Y:S01]  /*4e30*/  @P2 SHF.R.U32.HI R4, RZ, R23, R2 ;  /* 0x00000017ff042219 */ /* 0x000fe20000011602 */
[----:B------:R-:W-:Y:S01]  /*4e40*/  IMAD R0, R26, R0, RZ ;  /* 0x000000001a007224 */ /* 0x000fe200078e02ff */
[----:B------:R-:W-:Y:S02]  /*4e50*/  SEL R3, R29, R3, !P0 ;  /* 0x000000031d037207 */ /* 0x000fe40004000000 */
[----:B------:R-:W-:Y:S01]  /*4e60*/  SEL R2, R30, R5, !P3 ;  /* 0x000000051e027207 */ /* 0x000fe20005800000 */
[----:B------:R-:W-:Y:S01]  /*4e70*/  IMAD R5, R26, R4, RZ ;  /* 0x000000041a057224 */ /* 0x000fe200078e02ff */
[C---:B------:R-:W-:Y:S01]  /*4e80*/  ISETP.GE.AND P0, PT, R3.reuse, R0, PT ;  /* 0x000000000300720c */ /* 0x040fe20003f06270 */
[C---:B------:R-:W-:Y:S03]  /*4e90*/  IMAD.HI.U32 R0, R3.reuse, R22, RZ ;  /* 0x0000001603007227 */ /* 0x040fe600078e00ff */
[C---:B------:R-:W-:Y:S02]  /*4ea0*/  ISETP.GE.OR P0, PT, R2.reuse, R5, P0 ;  /* 0x000000050200720c */ /* 0x040fe40000706670 */
[----:B------:R-:W-:Y:S04]  /*4eb0*/  SHF.R.U32.HI R0, RZ, R23, R0 ;  /* 0x00000017ff007219 */ /* 0x000fe80000011600 */
[C---:B------:R-:W-:Y:S05]  /*4ec0*/  SEL R6, R3.reuse, R0, !P2 ;  /* 0x0000000003067207 */ /* 0x040fea0005000000 */
        /* <DEDUP_REMOVED lines=14> */
[----:B------:R-:W-:Y:S07]  /*4fb0*/  IMAD R29, R3, R24, R29 ;  /* 0x00000018031d7224 */ /* 0x000fee00078e021d */
.L_x_83:
[----:B-1----:R-:W-:Y:S01]  /*4fc0*/  @!P1 ISETP.NE.AND P0, PT, R8, 0x1, PT ;  /* 0x000000010800980c */ /* 0x002fe20003f05270 */
[----:B------:R-:W-:Y:S01]  /*4fd0*/  @!P1 IMAD.HI.U32 R2, R29, R9, RZ ;  /* 0x000000091d029227 */ /* 0x000fe200078e00ff */
[----:B------:R-:W-:Y:S01]  /*4fe0*/  R2UR UR42, R15 ;  /* 0x000000000f2a72ca */ /* 0x000fe200000e0000 */
[----:B------:R-:W-:Y:S01]  /*4ff0*/  BSSY.RECONVERGENT B6, `(.L_x_84) ;  /* 0x0000031000067945 */ /* 0x000fe20003800200 */
[----:B------:R-:W-:Y:S01]  /*5000*/  R2UR UR41, R14 ;  /* 0x000000000e2972ca */ /* 0x000fe200000e0000 */
[C---:B------:R-:W-:Y:S01]  /*5010*/  @!P1 IMAD.HI.U32 R0, R30.reuse, R10, RZ ;  /* 0x0000000a1e009227 */ /* 0x040fe200078e00ff */
[----:B------:R-:W-:Y:S02]  /*5020*/  @!P1 SHF.R.U32.HI R2, RZ, R12, R2 ;  /* 0x0000000cff029219 */ /* 0x000fe40000011602 */
[----:B------:R-:W-:Y:S01]  /*5030*/  @!P1 ISETP.NE.AND P2, PT, R7, 0x1, PT ;  /* 0x000000010700980c */ /* 0x000fe20003f45270 */
[----:B------:R-:W-:Y:S01]  /*5040*/  VIADD R81, R81, 0x1 ;  /* 0x0000000151517836 */ /* 0x000fe20000000000 */
[----:B------:R-:W-:Y:S02]  /*5050*/  @!P1 SEL R2, R29, R2, !P0 ;  /* 0x000000021d029207 */ /* 0x000fe40004000000 */
[----:B------:R-:W-:Y:S02]  /*5060*/  @!P1 SHF.R.U32.HI R0, RZ, R11, R0 ;  /* 0x0000000bff009219 */ /* 0x000fe40000011600 */
[----:B------:R-:W-:Y:S01]  /*5070*/  LOP3.LUT P0, RZ, R69, 0x1b0, RZ, 0xc0, !PT ;  /* 0x000001b045ff7812 */ /* 0x000fe2000780c0ff */
[----:B------:R-:W-:Y:S01]  /*5080*/  USHF.L.U32 UR42, UR42, 0x7, URZ ;  /* 0x000000072a2a7899 */ /* 0x000fe200080006ff */
[----:B------:R-:W-:Y:S01]  /*5090*/  @!P1 SEL R3, R30, R0, !P2 ;  /* 0x000000001e039207 */ /* 0x000fe20005000000 */
[----:B------:R-:W-:Y:S01]  /*50a0*/  USHF.L.U32 UR41, UR41, 0x6, URZ ;  /* 0x0000000629297899 */ /* 0x000fe200080006ff */
[----:B------:R-:W-:Y:S03]  /*50b0*/  @P4 SHF.R.U32.HI R70, RZ, 0x10, R17 ;  /* 0x00000010ff464819 */ /* 0x000fe60000011611 */
[----:B------:R-:W-:Y:S02]  /*50c0*/  @!P1 IMAD.IADD R0, R2, 0x1, -R3 ;  /* 0x0000000102009824 */ /* 0x000fe400078e0a03 */
[----:B------:R-:W-:Y:S02]  /*50d0*/  @!P1 IMAD.IADD R2, R3, 0x1, -R2 ;  /* 0x0000000103029824 */ /* 0x000fe400078e0a02 */
[----:B------:R-:W-:Y:S02]  /*50e0*/  @!P1 IMAD R30, R0, R7, R30 ;  /* 0x00000007001e9224 */ /* 0x000fe400078e021e */
[----:B------:R-:W-:Y:S01]  /*50f0*/  @!P1 IMAD R29, R2, R8, R29 ;  /* 0x00000008021d9224 */ /* 0x000fe200078e021d */
[----:B------:R-:W-:Y:S06]  /*5100*/  @!P0 BRA `(.L_x_85) ;  /* 0x00000000007c8947 */ /* 0x000fec0003800000 */
[----:B------:R-:W1:Y:S01]  /*5110*/  LDCU.64 UR8, c[0x4][0x80] ;  /* 0x01001000ff0877ac */ /* 0x000e620008000a00 */
[----:B------:R-:W-:Y:S01]  /*5120*/  MOV R2, 0x0 ;  /* 0x0000000000027802 */ /* 0x000fe20000000f00 */
[----:B------:R-:W-:Y:S02]  /*5130*/  HFMA2 R12, -RZ, RZ, 0, 5.9604644775390625e-08 ;  /* 0x00000001ff0c7431 */ /* 0x000fe400000001ff */
[----:B------:R-:W-:Y:S01]  /*5140*/  IMAD.MOV.U32 R8, RZ, RZ, 0x70 ;  /* 0x00000070ff087424 */ /* 0x000fe200078e00ff */
[----:B------:R2:W3:Y:S01]  /*5150*/  LDC.64 R14, c[0x4][R2] ;  /* 0x01000000020e7b82 */ /* 0x0004e20000000a00 */
[----:B------:R-:W4:Y:S01]  /*5160*/  LDCU.64 UR6, c[0x4][0x88] ;  /* 0x01001100ff0677ac */ /* 0x000f220008000a00 */
[----:B------:R-:W-:Y:S01]  /*5170*/  IMAD.MOV.U32 R13, RZ, RZ, RZ ;  /* 0x000000ffff0d7224 */ /* 0x000fe200078e00ff */
[----:B------:R-:W2:Y:S01]  /*5180*/  LDCU.64 UR4, c[0x4][0x8] ;  /* 0x01000100ff0477ac */ /* 0x000ea20008000a00 */
[----:B-1----:R-:W-:Y:S01]  /*5190*/  MOV R5, UR9 ;  /* 0x0000000900057c02 */ /* 0x002fe20008000f00 */
[----:B------:R-:W-:Y:S01]  /*51a0*/  IMAD.U32 R4, RZ, RZ, UR8 ;  /* 0x00000008ff047e24 */ /* 0x000fe2000f8e00ff */
[----:B----4-:R-:W-:Y:S01]  /*51b0*/  MOV R7, UR7 ;  /* 0x0000000700077c02 */ /* 0x010fe20008000f00 */
[----:B------:R-:W-:Y:S01]  /*51c0*/  IMAD.U32 R6, RZ, RZ, UR6 ;  /* 0x00000006ff067e24 */ /* 0x000fe2000f8e00ff */
[----:B--2---:R-:W-:Y:S01]  /*51d0*/  MOV R11, UR5 ;  /* 0x00000005000b7c02 */ /* 0x004fe20008000f00 */
[----:B------:R-:W-:Y:S02]  /*51e0*/  IMAD.U32 R10, RZ, RZ, UR4 ;  /* 0x00000004ff0a7e24 */ /* 0x000fe4000f8e00ff */
[----:B------:R-:W-:Y:S07]  /*51f0*/  LEPC R20, `(.L_x_86) ;  /* 0x000000001014794e */ /* 0x000fee0000000000 */
[----:B---3-5:R-:W-:Y:S05]  /*5200*/  CALL.ABS.NOINC R14 ;  /* 0x000000000e007343 */ /* 0x028fea0003c00000 */
.L_x_86:
[----:B------:R-:W1:Y:S01]  /*5210*/  LDCU.64 UR8, c[0x4][0x80] ;  /* 0x01001000ff0877ac */ /* 0x000e620008000a00 */
[----:B------:R-:W2:Y:S01]  /*5220*/  LDC.64 R2, c[0x4][R2] ;  /* 0x0100000002027b82 */ /* 0x000ea20000000a00 */
[----:B------:R-:W-:Y:S02]  /*5230*/  HFMA2 R12, -RZ, RZ, 0, 5.9604644775390625e-08 ;  /* 0x00000001ff0c7431 */ /* 0x000fe400000001ff */
[----:B------:R-:W-:Y:S02]  /*5240*/  IMAD.MOV.U32 R8, RZ, RZ, 0x70 ;  /* 0x00000070ff087424 */ /* 0x000fe400078e00ff */
[----:B------:R-:W-:Y:S01]  /*5250*/  IMAD.MOV.U32 R13, RZ, RZ, RZ ;  /* 0x000000ffff0d7224 */ /* 0x000fe200078e00ff */
[----:B------:R-:W3:Y:S01]  /*5260*/  LDCU.64 UR6, c[0x4][0x88] ;  /* 0x01001100ff0677ac */ /* 0x000ee20008000a00 */
[----:B------:R-:W4:Y:S01]  /*5270*/  LDCU.64 UR4, c[0x4][0x8] ;  /* 0x01000100ff0477ac */ /* 0x000f220008000a00 */
[----:B-1----:R-:W-:Y:S02]  /*5280*/  MOV R4, UR8 ;  /* 0x0000000800047c02 */ /* 0x002fe40008000f00 */
[----:B------:R-:W-:Y:S02]  /*5290*/  MOV R5, UR9 ;  /* 0x0000000900057c02 */ /* 0x000fe40008000f00 */
[----:B---3--:R-:W-:Y:S01]  /*52a0*/  MOV R7, UR7 ;  /* 0x0000000700077c02 */ /* 0x008fe20008000f00 */
[----:B------:R-:W-:Y:S01]  /*52b0*/  IMAD.U32 R6, RZ, RZ, UR6 ;  /* 0x00000006ff067e24 */ /* 0x000fe2000f8e00ff */
[----:B----4-:R-:W-:Y:S01]  /*52c0*/  MOV R11, UR5 ;  /* 0x00000005000b7c02 */ /* 0x010fe20008000f00 */
[----:B------:R-:W-:Y:S02]  /*52d0*/  IMAD.U32 R10, RZ, RZ, UR4 ;  /* 0x00000004ff0a7e24 */ /* 0x000fe4000f8e00ff */
[----:B------:R-:W-:Y:S07]  /*52e0*/  LEPC R20, `(.L_x_85) ;  /* 0x000000001014794e */ /* 0x000fee0000000000 */
[----:B--2---:R-:W-:Y:S05]  /*52f0*/  CALL.ABS.NOINC R2 ;  /* 0x0000000002007343 */ /* 0x004fea0003c00000 */
.L_x_85:
[----:B------:R-:W-:Y:S05]  /*5300*/  BSYNC.RECONVERGENT B6 ;  /* 0x0000000000067941 */ /* 0x000fea0003800200 */
.L_x_84:
[----:B------:R-:W-:Y:S01]  /*5310*/  ISETP.NE.U32.AND P4, PT, R58, RZ, PT ;  /* 0x000000ff3a00720c */ /* 0x000fe20003f85070 */
[----:B------:R-:W-:Y:S01]  /*5320*/  UISETP.NE.AND UP2, UPT, UR50, URZ, UPT ;  /* 0x000000ff3200728c */ /* 0x000fe2000bf45270 */
[----:B------:R-:W-:Y:S01]  /*5330*/  ISETP.NE.U32.AND P2, PT, RZ, UR38, PT ;  /* 0x00000026ff007c0c */ /* 0x000fe2000bf45070 */
[----:B------:R-:W-:Y:S01]  /*5340*/  UISETP.NE.U32.AND UP1, UPT, UR44, URZ, UPT ;  /* 0x000000ff2c00728c */ /* 0x000fe2000bf25070 */
[----:B------:R-:W-:Y:S01]  /*5350*/  ISETP.NE.AND.EX P4, PT, R59, RZ, PT, P4 ;  /* 0x000000ff3b00720c */ /* 0x000fe20003f85340 */
[----:B------:R-:W-:Y:S01]  /*5360*/  UPLOP3.LUT UP0, UPT, UPT, UPT, UPT, 0x40, 0x4 ;  /* 0x000000000004789c */ /* 0x000fe20003f0e870 */
[----:B------:R-:W-:Y:S01]  /*5370*/  ISETP.NE.AND.EX P2, PT, RZ, UR39, PT, P2 ;  /* 0x00000027ff007c0c */ /* 0x000fe2000bf45320 */
[----:B------:R-:W-:Y:S01]  /*5380*/  UISETP.NE.AND.EX UP1, UPT, UR45, URZ, UPT, UP1 ;  /* 0x000000ff2d00728c */ /* 0x000fe2000bf25310 */
[----:B------:R-:W-:Y:S04]  /*5390*/  PLOP3.LUT P1, PT, PT, PT, UP2, 0x80, 0x8 ;  /* 0x000000000008781c */ /* 0x000fe80003f2f028 */
[----:B------:R-:W-:Y:S06]  /*53a0*/  @UP2 UPLOP3.LUT UP0, UPT, UPT, UPT, UP1, 0x80, 0x8 ;  /* 0x000000000008289c */ /* 0x000fec0003f0f010 */
[----:B------:R-:W-:Y:S01]  /*53b0*/  PLOP3.LUT P0, PT, PT, PT, UP0, 0x80, 0x8 ;  /* 0x000000000008781c */ /* 0x000fe20003f0f008 */
[----:B------:R-:W-:Y:S01]  /*53c0*/  @!UPT UIADD3 URZ, UPT, UPT, URZ, URZ, URZ ;  /* 0x000000fffffff290 */ /* 0x000fe2000fffe0ff */
[----:B------:R-:W-:Y:S11]  /*53d0*/  BRA.U !UP1, `(.L_x_87) ;  /* 0x0000000109387547 */ /* 0x000ff6000b800000 */
[----:B------:R-:W-:Y:S01]  /*53e0*/  UISETP.NE.U32.AND UP0, UPT, UR38, URZ, UPT ;  /* 0x000000ff2600728c */ /* 0x000fe2000bf05070 */
[----:B------:R-:W-:Y:S02]  /*53f0*/  HFMA2 R0, -RZ, RZ, 0, 5.9604644775390625e-08 ;  /* 0x00000001ff007431 */ /* 0x000fe400000001ff */
[----:B------:R-:W-:Y:S01]  /*5400*/  IMAD.MOV.U32 R64, RZ, RZ, 0x1 ;  /* 0x00000001ff407424 */ /* 0x000fe200078e00ff */
[----:B------:R-:W-:Y:S06]  /*5410*/  UISETP.NE.AND.EX UP0, UPT, UR39, URZ, UPT, UP0 ;  /* 0x000000ff2700728c */ /* 0x000fec000bf05300 */
[----:B------:R-:W-:Y:S05]  /*5420*/  PLOP3.LUT P3, PT, PT, PT, UP0, 0x80, 0x8 ;  /* 0x000000000008781c */ /* 0x000fea0003f6f008 */
[----:B------:R-:W1:Y:S01]  /*5430*/  @UP0 LDCU.64 UR6, c[0x0][0x888] ;  /* 0x00011100ff0607ac */ /* 0x000e620008000a00 */
[----:B------:R-:W-:Y:S07]  /*5440*/  @UP0 UIMAD UR4, UR36, UR44, URZ ;  /* 0x0000002c240402a4 */ /* 0x000fee000f8e02ff */
[----:B------:R-:W-:Y:S01]  /*5450*/  @!P3 PRMT R64, R0, 0x7610, R64 ;  /* 0x000076100040b816 */ /* 0x000fe20000000040 */
[----:B-1----:R-:W-:Y:S03]  /*5460*/  @UP0 UIMAD.WIDE UR6, UR4, 0x4, UR6 ;  /* 0x00000004040608a5 */ /* 0x002fe6000f8e0206 */
[----:B------:R-:W1:Y:S03]  /*5470*/  @!UP0 LDCU UR4, c[0x0][0x880] ;  /* 0x00011000ff0487ac */ /* 0x000e660008000800 */
[----:B------:R-:W-:Y:S01]  /*5480*/  IMAD.U32 R2, RZ, RZ, UR6 ;  /* 0x00000006ff027e24 */ /* 0x000fe2000f8e00ff */
[----:B------:R-:W-:Y:S05]  /*5490*/  MOV R3, UR7 ;  /* 0x0000000700037c02 */ /* 0x000fea0008000f00 */
[----:B-----5:R2:W5:Y:S02]  /*54a0*/  @P3 LDG.E R35, desc[UR46][R2.64] ;  /* 0x0000002e02233981 */ /* 0x020564000c1e1900 */
[----:B-12---:R-:W-:Y:S02]  /*54b0*/  @!P3 IMAD.U32 R35, RZ, RZ, UR4 ;  /* 0x00000004ff23be24 */ /* 0x006fe4000f8e00ff */
.L_x_87:
[----:B------:R-:W-:Y:S05]  /*54c0*/  @!P4 BRA `(.L_x_88) ;  /* 0x000000000020c947 */ /* 0x000fea0003800000 */
[----:B------:R-:W-:Y:S04]  /*54d0*/  ISETP.NE.U32.AND P3, PT, R56, RZ, PT ;  /* 0x000000ff3800720c */ /* 0x000fe80003f65070 */
[----:B------:R-:W-:Y:S11]  /*54e0*/  ISETP.NE.AND.EX P3, PT, R57, RZ, PT, P3 ;  /* 0x000000ff3900720c */ /* 0x000ff60003f65330 */
[----:B------:R-:W-:Y:S02]  /*54f0*/  @!UPT UIADD3 URZ, UPT, UPT, URZ, URZ, URZ ;  /* 0x000000fffffff290 */ /* 0x000fe4000fffe0ff */
[----:B------:R-:W1:Y:S01]  /*5500*/  @P3 LDC.64 R2, c[0x0][0x8a8] ;  /* 0x00022a00ff023b82 */ /* 0x000e620000000a00 */
[----:B------:R-:W-:Y:S04]  /*5510*/  @P3 IMAD R0, R58, UR36, RZ ;  /* 0x000000243a003c24 */ /* 0x000fe8000f8e02ff */
[----:B-1----:R-:W-:Y:S05]  /*5520*/  @P3 IMAD.WIDE R2, R0, 0x4, R2 ;  /* 0x0000000400023825 */ /* 0x002fea00078e0202 */
[----:B-----5:R1:W5:Y:S02]  /*5530*/  @P3 LDG.E R33, desc[UR46][R2.64] ;  /* 0x0000002e02213981 */ /* 0x020364000c1e1900 */
[----:B-1----:R-:W2:Y:S02]  /*5540*/  @!P3 LDC R33, c[0x0][0x8a0] ;  /* 0x00022800ff21bb82 */ /* 0x002ea40000000800 */
.L_x_88:
[----:B-----5:R-:W-:Y:S01]  /*5550*/  FSETP.NEU.AND P3, PT, R35, RZ, PT ;  /* 0x000000ff2300720b */ /* 0x020fe20003f6d000 */
[----:B------:R-:W-:Y:S01]  /*5560*/  BSSY B1, `(.L_x_89) ;  /* 0x0000039000017945 */ /* 0x000fe20003800000 */
[----:B------:R-:W-:Y:S01]  /*5570*/  SEL R3, RZ, 0xffffffff, P2 ;  /* 0xffffffffff037807 */ /* 0x000fe20001000000 */
[----:B------:R-:W-:Y:S01]  /*5580*/  IMAD.MOV.U32 R86, RZ, RZ, 0x1 ;  /* 0x00000001ff567424 */ /* 0x000fe200078e00ff */
[----:B------:R-:W-:Y:S01]  /*5590*/  @P1 LOP3.LUT P2, RZ, R64, 0xff, RZ, 0xc0, !PT ;  /* 0x000000ff40ff1812 */ /* 0x000fe2000784c0ff */
[----:B------:R-:W-:Y:S01]  /*55a0*/  IMAD R34, R31, 0x40, R32 ;  /* 0x000000401f227824 */ /* 0x000fe200078e0220 */
[----:B------:R-:W-:Y:S01]  /*55b0*/  @P1 SEL R0, RZ, 0xffffffff, P3 ;  /* 0xffffffffff001807 */ /* 0x000fe20001800000 */
[----:B------:R-:W-:Y:S01]  /*55c0*/  IMAD R82, R77, -0x10, R75 ;  /* 0xfffffff04d527824 */ /* 0x000fe200078e024b */
[----:B------:R-:W-:Y:S01]  /*55d0*/  LOP3.LUT R73, R73, 0x1, RZ, 0x3c, !PT ;  /* 0x0000000149497812 */ /* 0x000fe200078e3cff */
[----:B------:R-:W-:Y:S01]  /*55e0*/  IMAD.MOV.U32 R85, RZ, RZ, RZ ;  /* 0x000000ffff557224 */ /* 0x000fe200078e00ff */
[----:B------:R-:W-:Y:S02]  /*55f0*/  @P0 SEL R0, R3, R0, !P2 ;  /* 0x0000000003000207 */ /* 0x000fe40005000000 */
[----:B------:R-:W-:Y:S02]  /*5600*/  CS2R R54, SRZ ;  /* 0x0000000000367805 */ /* 0x000fe4000001ff00 */
[----:B------:R-:W-:Y:S02]  /*5610*/  LEA R84, R31, UR48, 0x3 ;  /* 0x000000301f547c11 */ /* 0x000fe4000f8e18ff */
[----:B------:R-:W-:Y:S02]  /*5620*/  CS2R R52, SRZ ;  /* 0x0000000000347805 */ /* 0x000fe4000001ff00 */
[----:B------:R-:W-:Y:S02]  /*5630*/  @P1 LOP3.LUT R0, R0, 0x1, RZ, 0xc0, !PT ;  /* 0x0000000100001812 */ /* 0x000fe400078ec0ff */
[----:B------:R-:W-:Y:S02]  /*5640*/  CS2R R50, SRZ ;  /* 0x0000000000327805 */ /* 0x000fe4000001ff00 */
[----:B------:R-:W-:Y:S02]  /*5650*/  PLOP3.LUT P2, PT, PT, PT, UP1, 0x80, 0x8 ;  /* 0x000000000008781c */ /* 0x000fe40003f4f018 */
[----:B------:R-:W-:Y:S02]  /*5660*/  CS2R R48, SRZ ;  /* 0x0000000000307805 */ /* 0x000fe4000001ff00 */
[----:B------:R-:W-:Y:S02]  /*5670*/  ISETP.NE.U32.OR P5, PT, R0, 0x1, !P1 ;  /* 0x000000010000780c */ /* 0x000fe40004fa5470 */
[----:B------:R-:W-:Y:S02]  /*5680*/  CS2R R46, SRZ ;  /* 0x00000000002e7805 */ /* 0x000fe4000001ff00 */
[----:B------:R-:W-:Y:S02]  /*5690*/  LOP3.LUT P4, R80, R64, 0xff, RZ, 0xc0, !PT ;  /* 0x000000ff40507812 */ /* 0x000fe4000788c0ff */
[----:B------:R-:W-:Y:S02]  /*56a0*/  CS2R R44, SRZ ;  /* 0x00000000002c7805 */ /* 0x000fe4000001ff00 */
[----:B------:R-:W-:Y:S02]  /*56b0*/  SEL R2, RZ, 0xffffffff, P3 ;  /* 0xffffffffff027807 */ /* 0x000fe40001800000 */
[----:B------:R-:W-:Y:S02]  /*56c0*/  CS2R R42, SRZ ;  /* 0x00000000002a7805 */ /* 0x000fe4000001ff00 */
[----:B------:R-:W-:Y:S02]  /*56d0*/  P2R R83, PR, RZ, 0x20 ;  /* 0x00000020ff537803 */ /* 0x000fe40000000000 */
[----:B------:R-:W-:Y:S02]  /*56e0*/  CS2R R40, SRZ ;  /* 0x0000000000287805 */ /* 0x000fe4000001ff00 */
[----:B------:R-:W-:Y:S02]  /*56f0*/  @P2 SEL R2, R3, R2, !P4 ;  /* 0x0000000203022207 */ /* 0x000fe40006000000 */
[----:B------:R-:W-:Y:S02]  /*5700*/  @P5 SHF.L.U32 R0, R73, 0x1f, RZ ;  /* 0x0000001f49005819 */ /* 0x000fe400000006ff */
[----:B------:R-:W-:Y:S02]  /*5710*/  LOP3.LUT R2, R2, 0x1, RZ, 0xc0, !PT ;  /* 0x0000000102027812 */ /* 0x000fe400078ec0ff */
[----:B------:R1:W3:Y:S02]  /*5720*/  @P5 SYNCS.PHASECHK.TRANS64.TRYWAIT P1, [UR48+0x30], R0 ;  /* 0x00003000ff0055a7 */ /* 0x0002e40008021130 */
[----:B------:R-:W-:Y:S04]  /*5730*/  ISETP.NE.U32.AND P2, PT, R2, 0x1, PT ;  /* 0x000000010200780c */ /* 0x000fe80003f45070 */
[----:B------:R-:W-:Y:S02]  /*5740*/  P2R R87, PR, RZ, 0x4 ;  /* 0x00000004ff577803 */ /* 0x000fe40000000000 */
[----:B-1----:R-:W-:Y:S04]  /*5750*/  SHF.L.U32 R0, R72, 0x1f, RZ ;  /* 0x0000001f48007819 */ /* 0x002fe800000006ff */
[----:B------:R1:W4:Y:S01]  /*5760*/  SYNCS.PHASECHK.TRANS64.TRYWAIT P0, [R84+URZ+0xa0], R0 ;  /* 0x0000a000540075a7 */ /* 0x00032200080011ff */
[----:B---3--:R-:W-:Y:S01]  /*5770*/  @P5 SEL R86, RZ, 0x1, !P1 ;  /* 0x00000001ff565807 */ /* 0x008fe20004800000 */
[----:B-1----:R-:W-:Y:S06]  /*5780*/  @!P5 BRA `(.L_x_90) ;  /* 0x000000000058d947 */ /* 0x002fec0003800000 */
[----:B------:R-:W-:Y:S01]  /*5790*/  IMAD.MOV.U32 R54, RZ, RZ, RZ ;  /* 0x000000ffff367224 */ /* 0x000fe200078e00ff */
[----:B------:R-:W-:Y:S01]  /*57a0*/  ISETP.NE.AND P1, PT, R86, RZ, PT ;  /* 0x000000ff5600720c */ /* 0x000fe20003f25270 */
[----:B------:R-:W-:Y:S01]  /*57b0*/  BSSY B0, `(.L_x_91) ;  /* 0x000000c000007945 */ /* 0x000fe20003800000 */
[----:B------:R-:W-:Y:S02]  /*57c0*/  CS2R R42, SRZ ;  /* 0x00000000002a7805 */ /* 0x000fe4000001ff00 */
[----:B------:R-:W-:Y:S02]  /*57d0*/  CS2R R40, SRZ ;  /* 0x0000000000287805 */ /* 0x000fe4000001ff00 */
[----:B------:R-:W-:Y:S02]  /*57e0*/  CS2R R46, SRZ ;  /* 0x00000000002e7805 */ /* 0x000fe4000001ff00 */
[----:B------:R-:W-:Y:S02]  /*57f0*/  CS2R R44, SRZ ;  /* 0x00000000002c7805 */ /* 0x000fe4000001ff00 */
[----:B------:R-:W-:Y:S02]  /*5800*/  CS2R R50, SRZ ;  /* 0x0000000000327805 */ /* 0x000fe4000001ff00 */
[----:B------:R-:W-:Y:S02]  /*5810*/  CS2R R48, SRZ ;  /* 0x0000000000307805 */ /* 0x000fe4000001ff00 */
[----:B------:R-:W-:Y:S01]  /*5820*/  CS2R R52, SRZ ;  /* 0x0000000000347805 */ /* 0x000fe2000001ff00 */
[----:B------:R-:W-:Y:S06]  /*5830*/  @P1 BRA `(.L_x_92) ;  /* 0x00000000000c1947 */ /* 0x000fec0003800000 */
[----:B------:R-:W-:Y:S04]  /*5840*/  SHF.L.U32 R3, R73, 0x1f, RZ ;  /* 0x0000001f49037819 */ /* 0x000fe800000006ff */
[----:B------:R-:W1:Y:S02]  /*5850*/  SYNCS.PHASECHK.TRANS64.TRYWAIT P1, [UR48+0x30], R3 ;  /* 0x00003003ff0075a7 */ /* 0x000e640008021130 */
[----:B-1----:R-:W-:Y:S05]  /*5860*/  @!P1 BRA `(.L_x_93) ;  /* 0x00000028004c9947 */ /* 0x002fea0003800000 */
.L_x_92:
[----:B------:R-:W-:Y:S05]  /*5870*/  BSYNC B0 ;  /* 0x0000000000007941 */ /* 0x000fea0003800000 */
.L_x_91:
[----:B------:R-:W-:Y:S01]  /*5880*/  ISETP.NE.AND P1, PT, R87, RZ, PT ;  /* 0x000000ff5700720c */ /* 0x000fe20003f25270 */
[----:B------:R-:W-:Y:S11]  /*5890*/  HFMA2 R85, -RZ, RZ, 0, 5.9604644775390625e-08 ;  /* 0x00000001ff557431 */ /* 0x000ff600000001ff */
[----:B------:R-:W-:Y:S01]  /*58a0*/  @!UPT UIADD3 URZ, UPT, UPT, URZ, URZ, URZ ;  /* 0x000000fffffff290 */ /* 0x000fe2000fffe0ff */
[----:B------:R3:W1:Y:S04]  /*58b0*/  @P1 LDS.128 R40, [R76] ;  /* 0x000000004c281984 */ /* 0x0006680000000c00 */
[----:B------:R3:W1:Y:S04]  /*58c0*/  @P1 LDS.128 R44, [R75+0x10] ;  /* 0x000010004b2c1984 */ /* 0x0006680000000c00 */
[----:B------:R3:W1:Y:S04]  /*58d0*/  @P1 LDS.128 R48, [R74+0x20] ;  /* 0x000020004a301984 */ /* 0x0006680000000c00 */
[----:B------:R3:W1:Y:S02]  /*58e0*/  @P1 LDS.128 R52, [R82+0x30] ;  /* 0x0000300052341984 */ /* 0x0006640000000c00 */
.L_x_90:
[----:B------:R-:W-:Y:S05]  /*58f0*/  BSYNC B1 ;  /* 0x0000000000017941 */ /* 0x000fea0003800000 */
.L_x_89:
[----:B-1----:R-:W-:Y:S04]  /*5900*/  SHF.R.U32.HI R2, RZ, 0x15, R34 ;  /* 0x00000015ff027819 */ /* 0x002fe80000011622 */
[----:B------:R-:W-:Y:S01]  /*5910*/  LOP3.LUT P1, RZ, R2, 0x3, R68, 0x48, !PT ;  /* 0x0000000302ff7812 */ /* 0x000fe20007824844 */
[----:B------:R-:W-:Y:S01]  /*5920*/  @!UPT UIADD3 URZ, UPT, UPT, URZ, URZ, URZ ;  /* 0x000000fffffff290 */ /* 0x000fe2000fffe0ff */
[----:B----4-:R-:W-:Y:S11]  /*5930*/  @P0 BRA `(.L_x_94) ;  /* 0x0000000000080947 */ /* 0x010ff60003800000 */
[----:B------:R-:W1:Y:S02]  /*5940*/  SYNCS.PHASECHK.TRANS64.TRYWAIT P0, [R84+URZ+0xa0], R0 ;  /* 0x0000a000540075a7 */ /* 0x000e6400080011ff */
[----:B-1----:R-:W-:Y:S05]  /*5950*/  @!P0 BRA `(.L_x_95) ;  /* 0x0000002800288947 */ /* 0x002fea0003800000 */
.L_x_94:
[----:B------:R-:W-:Y:S05]  /*5960*/  @!P1 BRA `(.L_x_96) ;  /* 0x0000000000409947 */ /* 0x000fea0003800000 */
[----:B------:R-:W4:Y:S01]  /*5970*/  LDCU.64 UR8, c[0x4][0x70] ;  /* 0x01000e00ff0877ac */ /* 0x000f220008000a00 */
[----:B------:R-:W-:Y:S01]  /*5980*/  MOV R3, 0x0 ;  /* 0x0000000000037802 */ /* 0x000fe20000000f00 */
[----:B------:R-:W-:Y:S02]  /*5990*/  HFMA2 R12, -RZ, RZ, 0, 5.9604644775390625e-08 ;  /* 0x00000001ff0c7431 */ /* 0x000fe400000001ff */
[----:B------:R-:W-:Y:S02]  /*59a0*/  IMAD.MOV.U32 R8, RZ, RZ, 0x192 ;  /* 0x00000192ff087424 */ /* 0x000fe400078e00ff */
[----:B------:R-:W-:Y:S01]  /*59b0*/  IMAD.MOV.U32 R13, RZ, RZ, RZ ;  /* 0x000000ffff0d7224 */ /* 0x000fe200078e00ff */
[----:B------:R-:W5:Y:S01]  /*59c0*/  LDCU.64 UR6, c[0x4][0x78] ;  /* 0x01000f00ff0677ac */ /* 0x000f620008000a00 */
[----:B------:R-:W1:Y:S01]  /*59d0*/  LDC.64 R2, c[0x4][R3] ;  /* 0x0100000003027b82 */ /* 0x000e620000000a00 */
[----:B------:R-:W2:Y:S01]  /*59e0*/  LDCU.64 UR4, c[0x4][0x10] ;  /* 0x01000200ff0477ac */ /* 0x000ea20008000a00 */
[----:B----4-:R-:W-:Y:S01]  /*59f0*/  MOV R5, UR9 ;  /* 0x0000000900057c02 */ /* 0x010fe20008000f00 */
[----:B------:R-:W-:Y:S01]  /*5a00*/  IMAD.U32 R4, RZ, RZ, UR8 ;  /* 0x00000008ff047e24 */ /* 0x000fe2000f8e00ff */
[----:B-----5:R-:W-:Y:S01]  /*5a10*/  MOV R7, UR7 ;  /* 0x0000000700077c02 */ /* 0x020fe20008000f00 */
[----:B------:R-:W-:Y:S01]  /*5a20*/  IMAD.U32 R6, RZ, RZ, UR6 ;  /* 0x00000006ff067e24 */ /* 0x000fe2000f8e00ff */
[----:B--2---:R-:W-:Y:S01]  /*5a30*/  MOV R11, UR5 ;  /* 0x00000005000b7c02 */ /* 0x004fe20008000f00 */
[----:B------:R-:W-:Y:S02]  /*5a40*/  IMAD.U32 R10, RZ, RZ, UR4 ;  /* 0x00000004ff0a7e24 */ /* 0x000fe4000f8e00ff */
[----:B------:R-:W-:Y:S07]  /*5a50*/  LEPC R20, `(.L_x_96) ;  /* 0x000000001014794e */ /* 0x000fee0000000000 */
[----:B-1-3--:R-:W-:Y:S05]  /*5a60*/  CALL.ABS.NOINC R2 ;  /* 0x0000000002007343 */ /* 0x00afea0003c00000 */
.L_x_96:
[----:B------:R-:W-:Y:S05]  /*5a70*/  WARPSYNC.ALL ;  /* 0x0000000000007948 */ /* 0x000fea0003800000 */
[----:B------:R-:W-:Y:S01]  /*5a80*/  R2UR UR4, R34 ;  /* 0x00000000220472ca */ /* 0x000fe200000e0000 */
[----:B------:R-:W-:Y:S01]  /*5a90*/  BSSY.RECONVERGENT B0, `(.L_x_97) ;  /* 0x0000039000007945 */ /* 0x000fe20003800200 */
[----:B------:R-:W-:Y:S11]  /*5aa0*/  ISETP.NE.AND P0, PT, R78, RZ, PT ;  /* 0x000000ff4e00720c */ /* 0x000ff60003f05270 */
[----:B------:R-:W1:Y:S02]  /*5ab0*/  LDTM.x16 R4, tmem[UR4] ;  /* 0x00000004000479ee */ /* 0x000e640008240000 */
[C---:B-12---:R-:W-:Y:S01]  /*5ac0*/  FMUL R0, R33.reuse, R4 ;  /* 0x0000000421007220 */ /* 0x046fe20000400000 */
[C---:B------:R-:W-:Y:S01]  /*5ad0*/  FMUL R2, R33.reuse, R5 ;  /* 0x0000000521027220 */ /* 0x040fe20000400000 */
[C---:B------:R-:W-:Y:S01]  /*5ae0*/  FMUL R3, R33.reuse, R6 ;  /* 0x0000000621037220 */ /* 0x040fe20000400000 */
[----:B------:R-:W-:Y:S01]  /*5af0*/  FMUL R7, R33, R7 ;  /* 0x0000000721077220 */ /* 0x000fe20000400000 */
[----:B------:R-:W-:Y:S01]  /*5b00*/  FFMA R36, R35, R40, R0 ;  /* 0x0000002823247223 */ /* 0x000fe20000000000 */
        /* <DEDUP_REMOVED lines=10> */
[----:B------:R1:W-:Y:S01]  /*5bb0*/  STS.128 [R76], R36 ;  /* 0x000000244c007388 */ /* 0x0003e20000000c00 */
        /* <DEDUP_REMOVED lines=8> */
[----:B------:R1:W-:Y:S01]  /*5c40*/  STS.128 [R75+0x10], R4 ;  /* 0x000010044b007388 */ /* 0x0003e20000000c00 */
[----:B------:R-:W-:Y:S01]  /*5c50*/  FMUL R13, R33, R17 ;  /* 0x00000011210d7220 */ /* 0x000fe20000400000 */
[----:B------:R-:W-:Y:S01]  /*5c60*/  FFMA R10, R35, R50, R10 ;  /* 0x00000032230a7223 */ /* 0x000fe2000000000a */
[----:B------:R-:W-:Y:S01]  /*5c70*/  FMUL R14, R33, R18 ;  /* 0x00000012210e7220 */ /* 0x000fe20000400000 */
[----:B------:R-:W-:Y:S01]  /*5c80*/  FFMA R11, R35, R51, R15 ;  /* 0x00000033230b7223 */ /* 0x000fe2000000000f */
[----:B------:R-:W-:Y:S01]  /*5c90*/  FMUL R19, R33, R19 ;  /* 0x0000001321137220 */ /* 0x000fe20000400000 */
[C---:B------:R-:W-:Y:S01]  /*5ca0*/  FFMA R12, R35.reuse, R52, R12 ;  /* 0x00000034230c7223 */ /* 0x040fe2000000000c */
[C---:B------:R-:W-:Y:S01]  /*5cb0*/  FFMA R13, R35.reuse, R53, R13 ;  /* 0x00000035230d7223 */ /* 0x040fe2000000000d */
[C---:B------:R-:W-:Y:S01]  /*5cc0*/  FFMA R14, R35.reuse, R54, R14 ;  /* 0x00000036230e7223 */ /* 0x040fe2000000000e */
[----:B------:R1:W-:Y:S01]  /*5cd0*/  STS.128 [R74+0x20], R8 ;  /* 0x000020084a007388 */ /* 0x0003e20000000c00 */
[----:B------:R-:W-:Y:S05]  /*5ce0*/  FFMA R15, R35, R55, R19 ;  /* 0x00000037230f7223 */ /* 0x000fea0000000013 */
[----:B------:R1:W-:Y:S01]  /*5cf0*/  STS.128 [R82+0x30], R12 ;  /* 0x0000300c52007388 */ /* 0x0003e20000000c00 */
[----:B------:R-:W-:Y:S01]  /*5d00*/  @!PT LDS RZ, [RZ] ;  /* 0x00000000fffff984 */ /* 0x000fe20000000800 */
[----:B------:R-:W-:Y:S01]  /*5d10*/  @!PT LDS RZ, [RZ] ;  /* 0x00000000fffff984 */ /* 0x000fe20000000800 */
[----:B------:R-:W-:Y:S01]  /*5d20*/  @!PT LDS RZ, [RZ] ;  /* 0x00000000fffff984 */ /* 0x000fe20000000800 */
[----:B------:R-:W-:Y:S01]  /*5d30*/  @!PT LDS RZ, [RZ] ;  /* 0x00000000fffff984 */ /* 0x000fe20000000800 */
[----:B------:R2:W-:Y:S06]  /*5d40*/  MEMBAR.ALL.CTA ;  /* 0x0000000000007992 */ /* 0x0005ec0000008000 */
[----:B--2---:R-:W2:Y:S02]  /*5d50*/  FENCE.VIEW.ASYNC.S ;  /* 0x00000000000073c6 */ /* 0x004ea40000000000 */
[----:B--2---:R-:W-:Y:S06]  /*5d60*/  BAR.SYNC.DEFER_BLOCKING 0x1, 0x80 ;  /* 0x0042000000007b1d */ /* 0x004fec0000010000 */
[----:B------:R-:W-:Y:S05]  /*5d70*/  @P0 BRA `(.L_x_98) ;  /* 0x0000000000280947 */ /* 0x000fea0003800000 */
[----:B------:R-:W-:Y:S02]  /*5d80*/  UIADD3 UR4, UPT, UPT, UR48, 0x200, URZ ;  /* 0x0000020030047890 */ /* 0x000fe4000fffe0ff */
[----:B------:R-:W-:Y:S01]  /*5d90*/  UIADD3 UR6, UP0, UPT, UR52, 0x680, URZ ;  /* 0x0000068034067890 */ /* 0x000fe2000ff1e0ff */
[----:B------:R-:W-:Y:S03]  /*5da0*/  UMOV UR43, UR36 ;  /* 0x00000024002b7c82 */ /* 0x000fe60008000000 */
[----:B------:R-:W-:Y:S01]  /*5db0*/  MOV R69, UR4 ;  /* 0x0000000400457c02 */ /* 0x000fe20008000f00 */
[----:B------:R-:W-:Y:S03]  /*5dc0*/  UIADD3.X UR7, UPT, UPT, URZ, UR53, URZ, UP0, !UPT ;  /* 0x00000035ff077290 */ /* 0x000fe600087fe4ff */
[----:B------:R-:W-:Y:S11]  /*5dd0*/  R2UR UR40, R69 ;  /* 0x00000000452872ca */ /* 0x000ff600000e0000 */
[----:B------:R-:W-:Y:S02]  /*5de0*/  @!UPT UIADD3 URZ, UPT, UPT, URZ, URZ, URZ ;  /* 0x000000fffffff290 */ /* 0x000fe4000fffe0ff */
[----:B------:R2:W-:Y:S01]  /*5df0*/  UTMASTG.3D [UR40], [UR6] ;  /* 0x00000028060073b5 */ /* 0x0005e20008010000 */
[----:B------:R0:W-:Y:S01]  /*5e00*/  UTMACMDFLUSH ;  /* 0x00000000000079b7 */ /* 0x0001e20000000000 */
[----:B--2---:R-:W-:Y:S04]  /*5e10*/  DEPBAR.LE SB0, 0x1 ;  /* 0x000080400000791a */ /* 0x004fe80000000000 */
.L_x_98:
[----:B------:R-:W-:Y:S05]  /*5e20*/  BSYNC.RECONVERGENT B0 ;  /* 0x0000000000007941 */ /* 0x000fea0003800200 */
.L_x_97:
[----:B------:R-:W-:Y:S01]  /*5e30*/  BAR.SYNC.DEFER_BLOCKING 0x1, 0x80 ;  /* 0x0042000000007b1d */ /* 0x000fe20000010000 */
[----:B------:R-:W-:Y:S01]  /*5e40*/  ISETP.NE.AND P1, PT, R83, RZ, PT ;  /* 0x000000ff5300720c */ /* 0x000fe20003f25270 */
[----:B------:R-:W-:Y:S01]  /*5e50*/  UISETP.NE.AND UP0, UPT, UR49, URZ, UPT ;  /* 0x000000ff3100728c */ /* 0x000fe2000bf05270 */
[----:B------:R-:W-:Y:S11]  /*5e60*/  LEA R2, R85, UR48, 0x3 ;  /* 0x0000003055027c11 */ /* 0x000ff6000f8e18ff */
[----:B------:R-:W-:Y:S01]  /*5e70*/  @P1 SHF.L.U32 R3, R73, 0x1f, RZ ;  /* 0x0000001f49031819 */ /* 0x000fe200000006ff */
[----:B------:R-:W-:Y:S06]  /*5e80*/  BRA.U !UP0, `(.L_x_99) ;  /* 0x0000000108247547 */ /* 0x000fec000b800000 */
[----:B-1----:R-:W-:Y:S01]  /*5e90*/  IMAD.U32 R4, RZ, RZ, UR51 ;  /* 0x00000033ff047e24 */ /* 0x002fe2000f8e00ff */
[----:B------:R-:W-:Y:S01]  /*5ea0*/  MOV R0, UR37 ;  /* 0x0000002500007c02 */ /* 0x000fe20008000f00 */
[----:B------:R-:W-:Y:S03]  /*5eb0*/  UIADD3 UR51, UPT, UPT, UR51, 0x1, URZ ;  /* 0x0000000133337890 */ /* 0x000fe6000fffe0ff */
[----:B------:R-:W-:Y:S01]  /*5ec0*/  @P1 LEA R4, R4, UR48, 0x3 ;  /* 0x0000003004041c11 */ /* 0x000fe2000f8e18ff */
[----:B------:R-:W-:Y:S04]  /*5ed0*/  UISETP.NE.AND UP0, UPT, UR51, 0x4, UPT ;  /* 0x000000043300788c */ /* 0x000fe8000bf05270 */
[----:B------:R-:W-:Y:S01]  /*5ee0*/  @P1 VIADD R4, R4, 0x50 ;  /* 0x0000005004041836 */ /* 0x000fe20000000000 */
[----:B------:R-:W-:Y:S04]  /*5ef0*/  USEL UR51, UR51, URZ, UP0 ;  /* 0x000000ff33337287 */ /* 0x000fe80008000000 */
[----:B------:R-:W-:Y:S04]  /*5f00*/  @P1 PRMT R0, R0, 0x654, R4 ;  /* 0x0000065400001816 */ /* 0x000fe80000000004 */
[----:B------:R2:W-:Y:S04]  /*5f10*/  @P1 SYNCS.ARRIVE.TRANS64.RED.A1T0 RZ, [R0+URZ], RZ ;  /* 0x000000ff00ff19a7 */ /* 0x0005e800081004ff */
.L_x_99:
[----:B------:R-:W4:Y:S01]  /*5f20*/  @P1 SYNCS.PHASECHK.TRANS64.TRYWAIT P0, [R2+URZ+0x30], R3 ;  /* 0x00003003020015a7 */ /* 0x000f2200080011ff */
[----:B------:R-:W-:Y:S01]  /*5f30*/  BSSY B1, `(.L_x_100) ;  /* 0x0000016000017945 */ /* 0x000fe20003800000 */
[----:B----4-:R-:W-:Y:S03]  /*5f40*/  @P1 SEL R86, RZ, 0x1, !P0 ;  /* 0x00000001ff561807 */ /* 0x010fe60004000000 */
[----:B------:R-:W-:Y:S05]  /*5f50*/  @!P1 BRA `(.L_x_101) ;  /* 0x00000000004c9947 */ /* 0x000fea0003800000 */
[----:B------:R-:W-:Y:S01]  /*5f60*/  ISETP.NE.AND P0, PT, R86, RZ, PT ;  /* 0x000000ff5600720c */ /* 0x000fe20003f05270 */
[----:B------:R-:W-:Y:S01]  /*5f70*/  BSSY B0, `(.L_x_102) ;  /* 0x000000b000007945 */ /* 0x000fe20003800000 */
[----:B------:R-:W-:Y:S11]  /*5f80*/  ISETP.NE.AND P1, PT, R87, RZ, PT ;  /* 0x000000ff5700720c */ /* 0x000ff60003f25270 */
[----:B------:R-:W-:Y:S02]  /*5f90*/  @!UPT UIADD3 URZ, UPT, UPT, URZ, URZ, URZ ;  /* 0x000000fffffff290 */ /* 0x000fe4000fffe0ff */
[C---:B-1----:R-:W-:Y:S01]  /*5fa0*/  @P1 IMAD R6, R85.reuse, 0x2000, R76 ;  /* 0x0000200055061824 */ /* 0x042fe200078e024c */
[C---:B------:R-:W-:Y:S01]  /*5fb0*/  @P1 LEA R4, R85.reuse, R74, 0xd ;  /* 0x0000004a55041211 */ /* 0x040fe200078e68ff */
[C---:B------:R-:W-:Y:S02]  /*5fc0*/  @P1 IMAD R5, R85.reuse, 0x2000, R75 ;  /* 0x0000200055051824 */ /* 0x040fe400078e024b */
[----:B------:R-:W-:Y:S01]  /*5fd0*/  @P1 IMAD R3, R85, 0x2000, R82 ;  /* 0x0000200055031824 */ /* 0x000fe200078e0252 */
[----:B------:R-:W-:Y:S06]  /*5fe0*/  @P0 BRA `(.L_x_103) ;  /* 0x00000000000c0947 */ /* 0x000fec0003800000 */
[----:B--2---:R-:W-:Y:S04]  /*5ff0*/  SHF.L.U32 R0, R73, 0x1f, RZ ;  /* 0x0000001f49007819 */ /* 0x004fe800000006ff */
[----:B------:R-:W1:Y:S02]  /*6000*/  SYNCS.PHASECHK.TRANS64.TRYWAIT P0, [R2+URZ+0x30], R0 ;  /* 0x00003000020075a7 */ /* 0x000e6400080011ff */
[----:B-1----:R-:W-:Y:S05]  /*6010*/  @!P0 BRA `(.L_x_104) ;  /* 0x00000020008c8947 */ /* 0x002fea0003800000 */
.L_x_103:
[----:B------:R-:W-:Y:S05]  /*6020*/  BSYNC B0 ;  /* 0x0000000000007941 */ /* 0x000fea0003800000 */
.L_x_102:
[----:B------:R-:W-:Y:S02]  /*6030*/  ISETP.NE.AND P0, PT, R87, RZ, PT ;  /* 0x000000ff5700720c */ /* 0x000fe40003f05270 */
[----:B------:R-:W-:Y:S11]  /*6040*/  IADD3 R85, PT, PT, R85, 0x1, RZ ;  /* 0x0000000155557810 */ /* 0x000ff60007ffe0ff */
[----:B------:R4:W1:Y:S04]  /*6050*/  @P0 LDS.128 R40, [R6] ;  /* 0x0000000006280984 */ /* 0x0008680000000c00 */
[----:B------:R4:W1:Y:S04]  /*6060*/  @P0 LDS.128 R44, [R5+0x10] ;  /* 0x00001000052c0984 */ /* 0x0008680000000c00 */
[----:B------:R4:W1:Y:S04]  /*6070*/  @P0 LDS.128 R48, [R4+0x20] ;  /* 0x0000200004300984 */ /* 0x0008680000000c00 */
[----:B------:R4:W1:Y:S02]  /*6080*/  @P0 LDS.128 R52, [R3+0x30] ;  /* 0x0000300003340984 */ /* 0x0008640000000c00 */
.L_x_101:
[----:B------:R-:W-:Y:S05]  /*6090*/  BSYNC B1 ;  /* 0x0000000000017941 */ /* 0x000fea0003800000 */
.L_x_100:
[----:B-12---:R-:W-:Y:S05]  /*60a0*/  VIADD R0, R34, 0x10 ;  /* 0x0000001022007836 */ /* 0x006fea0000000000 */
[----:B------:R-:W-:Y:S04]  /*60b0*/  SHF.R.U32.HI R0, RZ, 0x15, R0 ;  /* 0x00000015ff007819 */ /* 0x000fe80000011600 */
[----:B------:R-:W-:Y:S11]  /*60c0*/  LOP3.LUT P0, RZ, R0, 0x3, R68, 0x48, !PT ;  /* 0x0000000300ff7812 */ /* 0x000ff60007804844 */
[----:B------:R-:W-:Y:S02]  /*60d0*/  @!UPT UIADD3 URZ, UPT, UPT, URZ, URZ, URZ ;  /* 0x000000fffffff290 */ /* 0x000fe4000fffe0ff */
[----:B------:R-:W-:Y:S05]  /*60e0*/  @!P0 BRA `(.L_x_105) ;  /* 0x0000000000408947 */ /* 0x000fea0003800000 */
[----:B------:R-:W1:Y:S01]  /*60f0*/  LDCU.64 UR8, c[0x4][0x70] ;  /* 0x01000e00ff0877ac */ /* 0x000e620008000a00 */
[----:B----4-:R-:W-:Y:S01]  /*6100*/  MOV R3, 0x0 ;  /* 0x0000000000037802 */ /* 0x010fe20000000f00 */
[----:B------:R-:W-:Y:S02]  /*6110*/  HFMA2 R12, -RZ, RZ, 0, 5.9604644775390625e-08 ;  /* 0x00000001ff0c7431 */ /* 0x000fe400000001ff */
[----:B------:R-:W-:Y:S02]  /*6120*/  IMAD.MOV.U32 R8, RZ, RZ, 0x192 ;  /* 0x00000192ff087424 */ /* 0x000fe400078e00ff */
[----:B------:R-:W-:Y:S01]  /*6130*/  IMAD.MOV.U32 R13, RZ, RZ, RZ ;  /* 0x000000ffff0d7224 */ /* 0x000fe200078e00ff */
[----:B------:R-:W2:Y:S01]  /*6140*/  LDCU.64 UR6, c[0x4][0x78] ;  /* 0x01000f00ff0677ac */ /* 0x000ea20008000a00 */
[----:B------:R-:W4:Y:S01]  /*6150*/  LDC.64 R2, c[0x4][R3] ;  /* 0x0100000003027b82 */ /* 0x000f220000000a00 */
[----:B------:R-:W5:Y:S01]  /*6160*/  LDCU.64 UR4, c[0x4][0x10] ;  /* 0x01000200ff0477ac */ /* 0x000f620008000a00 */
[----:B-1----:R-:W-:Y:S01]  /*6170*/  MOV R5, UR9 ;  /* 0x0000000900057c02 */ /* 0x002fe20008000f00 */
[----:B------:R-:W-:Y:S01]  /*6180*/  IMAD.U32 R4, RZ, RZ, UR8 ;  /* 0x00000008ff047e24 */ /* 0x000fe2000f8e00ff */
[----:B--2---:R-:W-:Y:S01]  /*6190*/  MOV R7, UR7 ;  /* 0x0000000700077c02 */ /* 0x004fe20008000f00 */
[----:B------:R-:W-:Y:S01]  /*61a0*/  IMAD.U32 R6, RZ, RZ, UR6 ;  /* 0x00000006ff067e24 */ /* 0x000fe2000f8e00ff */
[----:B-----5:R-:W-:Y:S01]  /*61b0*/  MOV R11, UR5 ;  /* 0x00000005000b7c02 */ /* 0x020fe20008000f00 */
[----:B------:R-:W-:Y:S02]  /*61c0*/  IMAD.U32 R10, RZ, RZ, UR4 ;  /* 0x00000004ff0a7e24 */ /* 0x000fe4000f8e00ff */
[----:B------:R-:W-:Y:S07]  /*61d0*/  LEPC R20, `(.L_x_105) ;  /* 0x000000001014794e */ /* 0x000fee0000000000 */
[----:B---34-:R-:W-:Y:S05]  /*61e0*/  CALL.ABS.NOINC R2 ;  /* 0x0000000002007343 */ /* 0x018fea0003c00000 */
.L_x_105:
[----:B------:R-:W-:Y:S05]  /*61f0*/  WARPSYNC.ALL ;  /* 0x0000000000007948 */ /* 0x000fea0003800000 */
[----:B------:R-:W-:Y:S01]  /*6200*/  R2UR UR4, R34 ;  /* 0x00000000220472ca */ /* 0x000fe200000e0000 */
[----:B------:R-:W-:Y:S01]  /*6210*/  BSSY.RECONVERGENT B0, `(.L_x_106) ;  /* 0x0000040000007945 */ /* 0x000fe20003800200 */
[----:B------:R-:W-:Y:S02]  /*6220*/  ISETP.NE.AND P6, PT, R83, RZ, PT ;  /* 0x000000ff5300720c */ /* 0x000fe40003fc5270 */
[----:B------:R-:W-:Y:S02]  /*6230*/  ISETP.NE.AND P0, PT, R78, RZ, PT ;  /* 0x000000ff4e00720c */ /* 0x000fe40003f05270 */
[----:B------:R-:W-:Y:S07]  /*6240*/  MOV R20, UR51 ;  /* 0x0000003300147c02 */ /* 0x000fee0008000f00 */
[----:B----4-:R-:W1:Y:S02]  /*6250*/  LDTM.x16 R4, tmem[UR4+0x10] ;  /* 0x00001004000479ee */ /* 0x010e640008240000 */
[----:B------:R-:W-:Y:S01]  /*6260*/  @P6 LEA R20, R20, UR48, 0x3 ;  /* 0x0000003014146c11 */ /* 0x000fe2000f8e18ff */
[C---:B-1----:R-:W-:Y:S01]  /*6270*/  FMUL R0, R33.reuse, R4 ;  /* 0x0000000421007220 */ /* 0x042fe20000400000 */
        /* <DEDUP_REMOVED lines=33> */
[----:B------:R-:W-:Y:S01]  /*6490*/  FFMA R15, R35, R55, R19 ;  /* 0x00000037230f7223 */ /* 0x000fe20000000013 */
[----:B------:R-:W-:Y:S02]  /*64a0*/  MOV R16, UR37 ;  /* 0x0000002500107c02 */ /* 0x000fe40008000f00 */
[----:B------:R-:W-:Y:S02]  /*64b0*/  @P6 IADD3 R17, PT, PT, R20, 0x50, RZ ;  /* 0x0000005014116810 */ /* 0x000fe40007ffe0ff */
[----:B------:R1:W-:Y:S01]  /*64c0*/  STS.128 [R82+0x2030], R12 ;  /* 0x0020300c52007388 */ /* 0x0003e20000000c00 */
[----:B------:R-:W-:Y:S02]  /*64d0*/  LEA R0, R85, UR48, 0x3 ;  /* 0x0000003055007c11 */ /* 0x000fe4000f8e18ff */
[----:B------:R-:W-:Y:S01]  /*64e0*/  @P6 PRMT R16, R16, 0x654, R17 ;  /* 0x0000065410106816 */ /* 0x000fe20000000011 */
[----:B------:R-:W-:Y:S01]  /*64f0*/  @!PT LDS RZ, [RZ] ;  /* 0x00000000fffff984 */ /* 0x000fe20000000800 */
[----:B------:R-:W-:Y:S01]  /*6500*/  @!PT LDS RZ, [RZ] ;  /* 0x00000000fffff984 */ /* 0x000fe20000000800 */
[----:B------:R-:W-:Y:S01]  /*6510*/  @!PT LDS RZ, [RZ] ;  /* 0x00000000fffff984 */ /* 0x000fe20000000800 */
[----:B------:R-:W-:Y:S01]  /*6520*/  @!PT LDS RZ, [RZ] ;  /* 0x00000000fffff984 */ /* 0x000fe20000000800 */
[----:B------:R2:W-:Y:S06]  /*6530*/  MEMBAR.ALL.CTA ;  /* 0x0000000000007992 */ /* 0x0005ec0000008000 */
[----:B--2---:R-:W2:Y:S01]  /*6540*/  FENCE.VIEW.ASYNC.S ;  /* 0x00000000000073c6 */ /* 0x004ea20000000000 */
[----:B------:R-:W-:Y:S01]  /*6550*/  @P6 SHF.L.U32 R2, R73, 0x1f, RZ ;  /* 0x0000001f49026819 */ /* 0x000fe200000006ff */
[----:B--2---:R-:W-:Y:S06]  /*6560*/  BAR.SYNC.DEFER_BLOCKING 0x1, 0x80 ;  /* 0x0042000000007b1d */ /* 0x004fec0000010000 */
[----:B------:R-:W-:Y:S05]  /*6570*/  @P0 BRA `(.L_x_107) ;  /* 0x0000000000240947 */ /* 0x000fea0003800000 */
[----:B------:R-:W-:Y:S02]  /*6580*/  UIADD3 UR8, UP0, UPT, UR52, 0x680, URZ ;  /* 0x0000068034087890 */ /* 0x000fe4000ff1e0ff */
[----:B------:R-:W-:Y:S02]  /*6590*/  UIADD3 UR5, UPT, UPT, UR41, 0x10, URZ ;  /* 0x0000001029057890 */ /* 0x000fe4000fffe0ff */
[----:B------:R-:W-:Y:S02]  /*65a0*/  UIADD3 UR4, UPT, UPT, UR48, 0x2200, URZ ;  /* 0x0000220030047890 */ /* 0x000fe4000fffe0ff */
[----:B------:R-:W-:Y:S01]  /*65b0*/  UIADD3.X UR9, UPT, UPT, URZ, UR53, URZ, UP0, !UPT ;  /* 0x00000035ff097290 */ /* 0x000fe200087fe4ff */
[----:B------:R-:W-:Y:S01]  /*65c0*/  UMOV UR6, UR42 ;  /* 0x0000002a00067c82 */ /* 0x000fe20008000000 */
[----:B------:R-:W-:Y:S07]  /*65d0*/  UMOV UR7, UR36 ;  /* 0x0000002400077c82 */ /* 0x000fee0008000000 */
[----:B------:R2:W-:Y:S01]  /*65e0*/  UTMASTG.3D [UR4], [UR8] ;  /* 0x00000004080073b5 */ /* 0x0005e20008010000 */
[----:B------:R0:W-:Y:S01]  /*65f0*/  UTMACMDFLUSH ;  /* 0x00000000000079b7 */ /* 0x0001e20000000000 */
[----:B--2---:R-:W-:Y:S04]  /*6600*/  DEPBAR.LE SB0, 0x1 ;  /* 0x000080400000791a */ /* 0x004fe80000000000 */
.L_x_107:
[----:B------:R-:W-:Y:S05]  /*6610*/  BSYNC.RECONVERGENT B0 ;  /* 0x0000000000007941 */ /* 0x000fea0003800200 */
.L_x_106:
[----:B------:R-:W-:Y:S01]  /*6620*/  BAR.SYNC.DEFER_BLOCKING 0x1, 0x80 ;  /* 0x0042000000007b1d */ /* 0x000fe20000010000 */
[----:B------:R-:W-:Y:S04]  /*6630*/  UIADD3 UR40, UPT, UPT, UR51, 0x1, URZ ;  /* 0x0000000133287890 */ /* 0x000fe8000fffe0ff */
[----:B------:R-:W-:Y:S04]  /*6640*/  UISETP.NE.AND UP0, UPT, UR40, 0x4, UPT ;  /* 0x000000042800788c */ /* 0x000fe8000bf05270 */
[----:B------:R-:W-:Y:S01]  /*6650*/  USEL UR40, UR40, URZ, UP0 ;  /* 0x000000ff28287287 */ /* 0x000fe20008000000 */
[----:B------:R2:W-:Y:S01]  /*6660*/  @P6 SYNCS.ARRIVE.TRANS64.RED.A1T0 RZ, [R16+URZ], RZ ;  /* 0x000000ff10ff69a7 */ /* 0x0005e200081004ff */
[----:B------:R-:W-:Y:S01]  /*6670*/  BSSY B1, `(.L_x_108) ;  /* 0x0000017000017945 */ /* 0x000fe20003800000 */
[----:B------:R-:W4:Y:S02]  /*6680*/  @P6 SYNCS.PHASECHK.TRANS64.TRYWAIT P0, [R0+URZ+0x30], R2 ;  /* 0x00003002000065a7 */ /* 0x000f2400080011ff */
[----:B----4-:R-:W-:Y:S01]  /*6690*/  @P6 SEL R86, RZ, 0x1, !P0 ;  /* 0x00000001ff566807 */ /* 0x010fe20004000000 */
[----:B--2---:R-:W-:Y:S06]  /*66a0*/  @!P6 BRA `(.L_x_109) ;  /* 0x00000000004ce947 */ /* 0x004fec0003800000 */
        /* <DEDUP_REMOVED lines=9> */
[----:B------:R-:W-:Y:S04]  /*6740*/  SHF.L.U32 R6, R73, 0x1f, RZ ;  /* 0x0000001f49067819 */ /* 0x000fe800000006ff */
[----:B------:R-:W1:Y:S02]  /*6750*/  SYNCS.PHASECHK.TRANS64.TRYWAIT P0, [R0+URZ+0x30], R6 ;  /* 0x00003006000075a7 */ /* 0x000e6400080011ff */
[----:B-1----:R-:W-:Y:S05]  /*6760*/  @!P0 BRA `(.L_x_112) ;  /* 0x0000001800cc8947 */ /* 0x002fea0003800000 */
.L_x_111:
[----:B------:R-:W-:Y:S05]  /*6770*/  BSYNC B0 ;  /* 0x0000000000007941 */ /* 0x000fea0003800000 */
.L_x_110:
[----:B------:R-:W-:Y:S02]  /*6780*/  ISETP.NE.AND P0, PT, R87, RZ, PT ;  /* 0x000000ff5700720c */ /* 0x000fe40003f05270 */
[----:B------:R-:W-:Y:S11]  /*6790*/  IADD3 R85, PT, PT, R85, 0x1, RZ ;  /* 0x0000000155557810 */ /* 0x000ff60007ffe0ff */
[----:B------:R2:W4:Y:S04]  /*67a0*/  @P0 LDS.128 R40, [R5] ;  /* 0x0000000005280984 */ /* 0x0005280000000c00 */
[----:B------:R2:W1:Y:S04]  /*67b0*/  @P0 LDS.128 R44, [R4+0x10] ;  /* 0x00001000042c0984 */ /* 0x0004680000000c00 */
[----:B------:R2:W1:Y:S04]  /*67c0*/  @P0 LDS.128 R48, [R3+0x20] ;  /* 0x0000200003300984 */ /* 0x0004680000000c00 */
[----:B------:R2:W1:Y:S02]  /*67d0*/  @P0 LDS.128 R52, [R2+0x30] ;  /* 0x0000300002340984 */ /* 0x0004640000000c00 */
.L_x_109:
[----:B------:R-:W-:Y:S05]  /*67e0*/  BSYNC B1 ;  /* 0x0000000000017941 */ /* 0x000fea0003800000 */
.L_x_108:
[----:B-1----:R-:W-:Y:S05]  /*67f0*/  VIADD R0, R34, 0x20 ;  /* 0x0000002022007836 */ /* 0x002fea0000000000 */
[----:B------:R-:W-:Y:S04]  /*6800*/  SHF.R.U32.HI R0, RZ, 0x15, R0 ;  /* 0x00000015ff007819 */ /* 0x000fe80000011600 */
[----:B------:R-:W-:Y:S11]  /*6810*/  LOP3.LUT P0, RZ, R0, 0x3, R68, 0x48, !PT ;  /* 0x0000000300ff7812 */ /* 0x000ff60007804844 */
[----:B------:R-:W-:Y:S02]  /*6820*/  @!UPT UIADD3 URZ, UPT, UPT, URZ, URZ, URZ ;  /* 0x000000fffffff290 */ /* 0x000fe4000fffe0ff */
[----:B------:R-:W-:Y:S05]  /*6830*/  @!P0 BRA `(.L_x_113) ;  /* 0x0000000000408947 */ /* 0x000fea0003800000 */
[----:B------:R-:W1:Y:S01]  /*6840*/  LDCU.64 UR8, c[0x4][0x70] ;  /* 0x01000e00ff0877ac */ /* 0x000e620008000a00 */
[----:B--2---:R-:W-:Y:S01]  /*6850*/  MOV R3, 0x0 ;  /* 0x0000000000037802 */ /* 0x004fe20000000f00 */
[----:B------:R-:W-:Y:S02]  /*6860*/  HFMA2 R12, -RZ, RZ, 0, 5.9604644775390625e-08 ;  /* 0x00000001ff0c7431 */ /* 0x000fe400000001ff */
[----:B------:R-:W-:Y:S02]  /*6870*/  IMAD.MOV.U32 R8, RZ, RZ, 0x192 ;  /* 0x00000192ff087424 */ /* 0x000fe400078e00ff */
[----:B------:R-:W-:Y:S01]  /*6880*/  IMAD.MOV.U32 R13, RZ, RZ, RZ ;  /* 0x000000ffff0d7224 */ /* 0x000fe200078e00ff */
[----:B------:R-:W2:Y:S01]  /*6890*/  LDCU.64 UR6, c[0x4][0x78] ;  /* 0x01000f00ff0677ac */ /* 0x000ea20008000a00 */
[----:B------:R-:W3:Y:S01]  /*68a0*/  LDC.64 R2, c[0x4][R3] ;  /* 0x0100000003027b82 */ /* 0x000ee20000000a00 */
        /* <DEDUP_REMOVED lines=9> */
.L_x_113:
[----:B------:R-:W-:Y:S05]  /*6940*/  WARPSYNC.ALL ;  /* 0x0000000000007948 */ /* 0x000fea0003800000 */
[----:B------:R-:W-:Y:S01]  /*6950*/  R2UR UR4, R34 ;  /* 0x00000000220472ca */ /* 0x000fe200000e0000 */
[----:B------:R-:W-:Y:S01]  /*6960*/  BSSY.RECONVERGENT B0, `(.L_x_114) ;  /* 0x0000040000007945 */ /* 0x000fe20003800200 */
[----:B------:R-:W-:Y:S02]  /*6970*/  ISETP.NE.AND P6, PT, R83, RZ, PT ;  /* 0x000000ff5300720c */ /* 0x000fe40003fc5270 */
[----:B------:R-:W-:Y:S02]  /*6980*/  ISETP.NE.AND P0, PT, R78, RZ, PT ;  /* 0x000000ff4e00720c */ /* 0x000fe40003f05270 */
[----:B------:R-:W-:Y:S07]  /*6990*/  MOV R20, UR40 ;  /* 0x0000002800147c02 */ /* 0x000fee0008000f00 */
[----:B--2---:R-:W1:Y:S02]  /*69a0*/  LDTM.x16 R4, tmem[UR4+0x20] ;  /* 0x00002004000479ee */ /* 0x004e640008240000 */
[----:B------:R-:W-:Y:S01]  /*69b0*/  @P6 LEA R20, R20, UR48, 0x3 ;  /* 0x0000003014146c11 */ /* 0x000fe2000f8e18ff */
[C---:B-1----:R-:W-:Y:S01]  /*69c0*/  FMUL R0, R33.reuse, R4 ;  /* 0x0000000421007220 */ /* 0x042fe20000400000 */
[C---:B------:R-:W-:Y:S01]  /*69d0*/  FMUL R2, R33.reuse, R5 ;  /* 0x0000000521027220 */ /* 0x040fe20000400000 */
[C---:B------:R-:W-:Y:S01]  /*69e0*/  FMUL R3, R33.reuse, R6 ;  /* 0x0000000621037220 */ /* 0x040fe20000400000 */
[----:B------:R-:W-:Y:S01]  /*69f0*/  FMUL R7, R33, R7 ;  /* 0x0000000721077220 */ /* 0x000fe20000400000 */
[----:B----4-:R-:W-:Y:S01]  /*6a00*/  FFMA R36, R35, R40, R0 ;  /* 0x0000002823247223 */ /* 0x010fe20000000000 */
        /* <DEDUP_REMOVED lines=53> */
.L_x_115:
[----:B------:R-:W-:Y:S05]  /*6d60*/  BSYNC.RECONVERGENT B0 ;  /* 0x0000000000007941 */ /* 0x000fea0003800200 */
.L_x_114:
        /* <DEDUP_REMOVED lines=21> */
.L_x_119:
[----:B------:R-:W-:Y:S05]  /*6ec0*/  BSYNC B0 ;  /* 0x0000000000007941 */ /* 0x000fea0003800000 */
.L_x_118:
[----:B------:R-:W-:Y:S11]  /*6ed0*/  ISETP.NE.AND P0, PT, R87, RZ, PT ;  /* 0x000000ff5700720c */ /* 0x000ff60003f05270 */
[----:B------:R-:W-:Y:S02]  /*6ee0*/  @!UPT UIADD3 URZ, UPT, UPT, URZ, URZ, URZ ;  /* 0x000000fffffff290 */ /* 0x000fe4000fffe0ff */
[----:B------:R2:W4:Y:S04]  /*6ef0*/  @P0 LDS.128 R40, [R4] ;  /* 0x0000000004280984 */ /* 0x0005280000000c00 */
[----:B------:R2:W1:Y:S04]  /*6f00*/  @P0 LDS.128 R44, [R3+0x10] ;  /* 0x00001000032c0984 */ /* 0x0004680000000c00 */
[----:B------:R2:W1:Y:S04]  /*6f10*/  @P0 LDS.128 R48, [R2+0x20] ;  /* 0x0000200002300984 */ /* 0x0004680000000c00 */
[----:B------:R2:W1:Y:S02]  /*6f20*/  @P0 LDS.128 R52, [R85+0x30] ;  /* 0x0000300055340984 */ /* 0x0004640000000c00 */
.L_x_117:
[----:B------:R-:W-:Y:S05]  /*6f30*/  BSYNC B1 ;  /* 0x0000000000017941 */ /* 0x000fea0003800000 */
.L_x_116:
        /* <DEDUP_REMOVED lines=21> */
.L_x_121:
[----:B------:R-:W-:Y:S01]  /*7090*/  ISETP.NE.AND P0, PT, R78, RZ, PT ;  /* 0x000000ff4e00720c */ /* 0x000fe20003f05270 */
[----:B------:R-:W-:Y:S05]  /*70a0*/  WARPSYNC.ALL ;  /* 0x0000000000007948 */ /* 0x000fea0003800000 */
[----:B------:R-:W-:Y:S01]  /*70b0*/  R2UR UR4, R34 ;  /* 0x00000000220472ca */ /* 0x000fe200000e0000 */
[----:B------:R-:W-:Y:S01]  /*70c0*/  BSSY.RECONVERGENT B0, `(.L_x_122) ;  /* 0x000003c000007945 */ /* 0x000fe20003800200 */
[----:B------:R-:W-:Y:S11]  /*70d0*/  R2UR UR5, R84 ;  /* 0x00000000540572ca */ /* 0x000ff600000e0000 */
[----:B--2---:R-:W1:Y:S01]  /*70e0*/  LDTM.x16 R4, tmem[UR4+0x30] ;  /* 0x00003004000479ee */ /* 0x004e620008240000 */
[----:B------:R-:W-:Y:S01]  /*70f0*/  NOP ;  /* 0x0000000000007918 */ /* 0x000fe20000000000 */
[----:B------:R-:W-:Y:S04]  /*7100*/  UIADD3 UR5, UPT, UPT, UR5, 0xc0, URZ ;  /* 0x000000c005057890 */ /* 0x000fe8000fffe0ff */
[----:B------:R-:W-:Y:S09]  /*7110*/  UPRMT UR5, UR37, 0x654, UR5 ;  /* 0x0000065425057896 */ /* 0x000ff20008000005 */
[----:B-1----:R-:W-:Y:S01]  /*7120*/  SYNCS.ARRIVE.TRANS64.RED.A1T0 RZ, [UR5], RZ ;  /* 0x000000ffffff79a7 */ /* 0x002fe20008100405 */
[C---:B------:R-:W-:Y:S01]  /*7130*/  FMUL R0, R33.reuse, R4 ;  /* 0x0000000421007220 */ /* 0x040fe20000400000 */
        /* <DEDUP_REMOVED lines=52> */
.L_x_123:
[----:B------:R-:W-:Y:S05]  /*7480*/  BSYNC.RECONVERGENT B0 ;  /* 0x0000000000007941 */ /* 0x000fea0003800200 */
.L_x_122:
[----:B------:R-:W-:Y:S01]  /*7490*/  BAR.SYNC.DEFER_BLOCKING 0x1, 0x80 ;  /* 0x0042000000007b1d */ /* 0x000fe20000010000 */
[----:B------:R-:W-:Y:S01]  /*74a0*/  UISETP.NE.AND UP0, UPT, UR49, -0x4, UPT ;  /* 0xfffffffc3100788c */ /* 0x000fe2000bf05270 */
[----:B------:R-:W-:Y:S08]  /*74b0*/  IADD3 R31, PT, PT, R31, 0x1, RZ ;  /* 0x000000011f1f7810 */ /* 0x000ff00007ffe0ff */
[----:B------:R-:W-:Y:S05]  /*74c0*/  BRA.U !UP0, `(.L_x_124) ;  /* 0x0000000108287547 */ /* 0x000fea000b800000 */
[----:B------:R-:W-:Y:S01]  /*74d0*/  ISETP.NE.AND P0, PT, R83, RZ, PT ;  /* 0x000000ff5300720c */ /* 0x000fe20003f05270 */
[----:B------:R-:W-:Y:S01]  /*74e0*/  IMAD.U32 R2, RZ, RZ, UR51 ;  /* 0x00000033ff027e24 */ /* 0x000fe2000f8e00ff */
[----:B------:R-:W-:Y:S01]  /*74f0*/  UIADD3 UR51, UPT, UPT, UR51, 0x1, URZ ;  /* 0x0000000133337890 */ /* 0x000fe2000fffe0ff */
[----:B------:R-:W-:Y:S03]  /*7500*/  IMAD.U32 R0, RZ, RZ, UR37 ;  /* 0x00000025ff007e24 */ /* 0x000fe6000f8e00ff */
[----:B------:R-:W-:Y:S04]  /*7510*/  UISETP.NE.AND UP0, UPT, UR51, 0x4, UPT ;  /* 0x000000043300788c */ /* 0x000fe8000bf05270 */
[----:B------:R-:W-:Y:S03]  /*7520*/  USEL UR51, UR51, URZ, UP0 ;  /* 0x000000ff33337287 */ /* 0x000fe60008000000 */
[----:B------:R-:W-:Y:S05]  /*7530*/  @P0 LEA R2, R2, UR48, 0x3 ;  /* 0x0000003002020c11 */ /* 0x000fea000f8e18ff */
[----:B------:R-:W-:Y:S05]  /*7540*/  @P0 VIADD R2, R2, 0x50 ;  /* 0x0000005002020836 */ /* 0x000fea0000000000 */
[----:B------:R-:W-:Y:S04]  /*7550*/  @P0 PRMT R0, R0, 0x654, R2 ;  /* 0x0000065400000816 */ /* 0x000fe80000000002 */
[----:B------:R2:W-:Y:S03]  /*7560*/  @P0 SYNCS.ARRIVE.TRANS64.RED.A1T0 RZ, [R0+URZ], RZ ;  /* 0x000000ff00ff09a7 */ /* 0x0005e600081004ff */
.L_x_124:
[----:B------:R-:W-:Y:S01]  /*7570*/  ISETP.NE.AND P2, PT, R79, RZ, PT ;  /* 0x000000ff4f00720c */ /* 0x000fe20003f45270 */
[----:B------:R-:W-:Y:S01]  /*7580*/  UIADD3 UR49, UPT, UPT, UR49, 0x4, URZ ;  /* 0x0000000431317890 */ /* 0x000fe2000fffe0ff */
[----:B------:R-:W-:Y:S01]  /*7590*/  ISETP.NE.AND P0, PT, R81, 0x2, PT ;  /* 0x000000025100780c */ /* 0x000fe20003f05270 */
[----:B-1----:R-:W-:Y:S01]  /*75a0*/  IMAD.IADD R14, R29, 0x1, R62 ;  /* 0x000000011d0e7824 */ /* 0x002fe200078e023e */
[----:B------:R-:W-:Y:S01]  /*75b0*/  ISETP.NE.AND P1, PT, R31, 0x4, PT ;  /* 0x000000041f00780c */ /* 0x000fe20003f25270 */
[----:B------:R-:W-:Y:S01]  /*75c0*/  IMAD.IADD R15, R30, 0x1, R63 ;  /* 0x000000011e0f7824 */ /* 0x000fe200078e023f */
[----:B------:R-:W-:Y:S02]  /*75d0*/  SEL R2, RZ, 0x1, P0 ;  /* 0x00000001ff027807 */ /* 0x000fe40000000000 */
[----:B--2---:R-:W-:Y:S02]  /*75e0*/  SEL R0, RZ, 0x1, P1 ;  /* 0x00000001ff007807 */ /* 0x004fe40000800000 */
[----:B------:R-:W-:Y:S02]  /*75f0*/  LOP3.LUT R71, R71, R2, RZ, 0x3c, !PT ;  /* 0x0000000247477212 */ /* 0x000fe400078e3cff */
[----:B------:R-:W-:Y:S02]  /*7600*/  LOP3.LUT R72, R72, R0, RZ, 0x3c, !PT ;  /* 0x0000000048487212 */ /* 0x000fe400078e3cff */
[----:B------:R-:W-:Y:S02]  /*7610*/  @P2 R2UR UR36, R70 ;  /* 0x00000000462422ca */ /* 0x000fe400000e0000 */
[----:B------:R-:W-:Y:S02]  /*7620*/  SEL R81, R81, RZ, P0 ;  /* 0x000000ff51517207 */ /* 0x000fe40000000000 */
[----:B------:R-:W-:Y:S01]  /*7630*/  SEL R31, R31, RZ, P1 ;  /* 0x000000ff1f1f7207 */ /* 0x000fe20000800000 */
[----:B------:R-:W-:Y:S10]  /*7640*/  @P2 BRA `(.L_x_125) ;  /* 0xffffffd400502947 */ /* 0x000ff4000383ffff */
[----:B------:R-:W-:-:S09]  /*7650*/  UISETP.NE.AND UP0, UPT, UR50, URZ, UPT ;  /* 0x000000ff3200728c */ /* 0x000fd2000bf05270 */
[----:B------:R-:W-:Y:S05]  /*7660*/  BRA.U !UP0, `(.L_x_126) ;  /* 0x0000000108487547 */ /* 0x000fea000b800000 */
[----:B------:R-:W1:Y:S02]  /*7670*/  LDCU.64 UR4, c[0x0][0x890] ;  /* 0x00011200ff0477ac */ /* 0x000e640008000a00 */
[----:B-1----:R-:W-:-:S04]  /*7680*/  UISETP.NE.U32.AND UP0, UPT, UR4, URZ, UPT ;  /* 0x000000ff0400728c */ /* 0x002fc8000bf05070 */
[----:B------:R-:W-:-:S09]  /*7690*/  UISETP.NE.AND.EX UP0, UPT, UR5, URZ, UPT, UP0 ;  /* 0x000000ff0500728c */ /* 0x000fd2000bf05300 */
[----:B------:R-:W-:Y:S05]  /*76a0*/  BRA.U UP0, `(.L_x_127) ;  /* 0x00000001000c7547 */ /* 0x000fea000b800000 */
[----:B------:R-:W-:-:S13]  /*76b0*/  FSETP.NEU.AND P0, PT, R35, RZ, PT ;  /* 0x000000ff2300720b */ /* 0x000fda0003f0d000 */
[----:B------:R-:W-:Y:S05]  /*76c0*/  @!P0 EXIT ;  /* 0x000000000000894d */ /* 0x000fea0003800000 */
[----:B------:R-:W-:Y:S05]  /*76d0*/  BRA `(.L_x_126) ;  /* 0x00000000002c7947 */ /* 0x000fea0003800000 */
.L_x_127:
[----:B------:R-:W-:Y:S01]  /*76e0*/  ISETP.NE.AND P0, PT, R80, RZ, PT ;  /* 0x000000ff5000720c */ /* 0x000fe20003f05270 */
[----:B------:R-:W-:-:S12]  /*76f0*/  BSSY.RECONVERGENT B0, `(.L_x_126) ;  /* 0x0000009000007945 */ /* 0x000fd80003800200 */
[----:B------:R-:W-:Y:S05]  /*7700*/  @P0 BRA `(.L_x_128) ;  /* 0x0000000000140947 */ /* 0x000fea0003800000 */
[----:B------:R-:W1:Y:S02]  /*7710*/  LDCU.64 UR4, c[0x0][0x888] ;  /* 0x00011100ff0477ac */ /* 0x000e640008000a00 */
[----:B-1----:R-:W-:-:S04]  /*7720*/  ISETP.NE.U32.AND P0, PT, RZ, UR4, PT ;  /* 0x00000004ff007c0c */ /* 0x002fc8000bf05070 */
[----:B------:R-:W-:-:S13]  /*7730*/  ISETP.NE.AND.EX P0, PT, RZ, UR5, PT, P0 ;  /* 0x00000005ff007c0c */ /* 0x000fda000bf05300 */
[----:B------:R-:W-:Y:S05]  /*7740*/  @!P0 EXIT ;  /* 0x000000000000894d */ /* 0x000fea0003800000 */
[----:B------:R-:W-:Y:S05]  /*7750*/  BRA `(.L_x_129) ;  /* 0x0000000000087947 */ /* 0x000fea0003800000 */
.L_x_128:
[----:B------:R-:W-:-:S13]  /*7760*/  FSETP.NEU.AND P0, PT, R35, RZ, PT ;  /* 0x000000ff2300720b */ /* 0x000fda0003f0d000 */
[----:B------:R-:W-:Y:S05]  /*7770*/  @!P0 EXIT ;  /* 0x000000000000894d */ /* 0x000fea0003800000 */
.L_x_129:
[----:B------:R-:W-:Y:S05]  /*7780*/  BSYNC.RECONVERGENT B0 ;  /* 0x0000000000007941 */ /* 0x000fea0003800200 */
.L_x_126:
[----:B------:R-:W-:Y:S01]  /*7790*/  ULEA UR4, UR51, UR48, 0x3 ;  /* 0x0000003033047291 */ /* 0x000fe2000f8e18ff */
[----:B------:R-:W-:-:S04]  /*77a0*/  DEPBAR.LE SB0, 0x0 ;  /* 0x000080000000791a */ /* 0x000fc80000000000 */
[----:B------:R-:W-:-:S04]  /*77b0*/  UIADD3 UR4, UPT, UPT, UR4, 0x50, URZ ;  /* 0x0000005004047890 */ /* 0x000fc8000fffe0ff */
[----:B------:R-:W-:-:S09]  /*77c0*/  UPRMT UR4, UR37, 0x654, UR4 ;  /* 0x0000065425047896 */ /* 0x000fd20008000004 */
[----:B------:R-:W-:Y:S01]  /*77d0*/  SYNCS.ARRIVE.TRANS64.RED.A1T0 RZ, [UR4], RZ ;  /* 0x000000ffffff79a7 */ /* 0x000fe20008100404 */
[----:B------:R-:W-:Y:S05]  /*77e0*/  EXIT ;  /* 0x000000000000794d */ /* 0x000fea0003800000 */
.L_x_19:
[----:B--2---:R2:W1:Y:S02]  /*77f0*/  SYNCS.PHASECHK.TRANS64.TRYWAIT P0, [R2+URZ+0xf0], R3 ;  /* 0x0000f003020075a7 */ /* 0x00446400080011ff */
[----:B-1----:R-:W-:Y:S05]  /*7800*/  @!P0 NANOSLEEP.SYNCS 0x989680 ;  /* 0x009896800000895d */ /* 0x002fea0003900000 */
[----:B------:R-:W1:Y:S02]  /*7810*/  @!P0 SYNCS.PHASECHK.TRANS64 P0, [R2+URZ+0xf0], R3 ;  /* 0x0000f003020085a7 */ /* 0x000e6400080010ff */
[----:B-1----:R-:W-:Y:S05]  /*7820*/  @!P0 BRA `(.L_x_19) ;  /* 0xfffffffc00f08947 */ /* 0x002fea000383ffff */
[----:B------:R-:W-:Y:S05]  /*7830*/  BRA `(.L_x_130) ;  /* 0xffffff9c00607947 */ /* 0x000fea000383ffff */
.L_x_22:
[----:B-1----:R-:W-:-:S07]  /*7840*/  MOV R2, UR33 ;  /* 0x0000002100027c02 */ /* 0x002fce0008000f00 */
.L_x_131:
[----:B-1----:R1:W2:Y:S02]  /*7850*/  SYNCS.PHASECHK.TRANS64.TRYWAIT P0, [R2+URZ+0x18], R4 ;  /* 0x00001804020075a7 */ /* 0x0022a400080011ff */
[----:B--2---:R-:W-:Y:S05]  /*7860*/  @!P0 NANOSLEEP.SYNCS 0x989680 ;  /* 0x009896800000895d */ /* 0x004fea0003900000 */
[----:B------:R-:W2:Y:S02]  /*7870*/  @!P0 SYNCS.PHASECHK.TRANS64 P0, [R2+URZ+0x18], R4 ;  /* 0x00001804020085a7 */ /* 0x000ea400080010ff */
[----:B--2---:R-:W-:Y:S05]  /*7880*/  @!P0 BRA `(.L_x_131) ;  /* 0xfffffffc00f08947 */ /* 0x004fea000383ffff */
[----:B------:R-:W-:Y:S05]  /*7890*/  BRA `(.L_x_21) ;  /* 0xffffff9c00b07947 */ /* 0x000fea000383ffff */
.L_x_28:
[----:B-1----:R-:W-:-:S07]  /*78a0*/  MOV R2, UR17 ;  /* 0x0000001100027c02 */ /* 0x002fce0008000f00 */
.L_x_132:
[----:B-1----:R1:W2:Y:S02]  /*78b0*/  SYNCS.PHASECHK.TRANS64.TRYWAIT P0, [R2+URZ+0x18], R4 ;  /* 0x00001804020075a7 */ /* 0x0022a400080011ff */
[----:B--2---:R-:W-:Y:S05]  /*78c0*/  @!P0 NANOSLEEP.SYNCS 0x989680 ;  /* 0x009896800000895d */ /* 0x004fea0003900000 */
[----:B------:R-:W2:Y:S02]  /*78d0*/  @!P0 SYNCS.PHASECHK.TRANS64 P0, [R2+URZ+0x18], R4 ;  /* 0x00001804020085a7 */ /* 0x000ea400080010ff */
[----:B--2---:R-:W-:Y:S05]  /*78e0*/  @!P0 BRA `(.L_x_132) ;  /* 0xfffffffc00f08947 */ /* 0x004fea000383ffff */
[----:B------:R-:W-:Y:S05]  /*78f0*/  BRA `(.L_x_27) ;  /* 0xffffffa000587947 */ /* 0x000fea000383ffff */
.L_x_32:
[----:B-1----:R1:W2:Y:S02]  /*7900*/  SYNCS.PHASECHK.TRANS64.TRYWAIT P0, [R2+URZ+0x80], R3 ;  /* 0x00008003020075a7 */ /* 0x0022a400080011ff */
[----:B--2---:R-:W-:Y:S05]  /*7910*/  @!P0 NANOSLEEP.SYNCS 0x989680 ;  /* 0x009896800000895d */ /* 0x004fea0003900000 */
[----:B------:R-:W2:Y:S02]  /*7920*/  @!P0 SYNCS.PHASECHK.TRANS64 P0, [R2+URZ+0x80], R3 ;  /* 0x00008003020085a7 */ /* 0x000ea400080010ff */
[----:B--2---:R-:W-:Y:S05]  /*7930*/  @!P0 BRA `(.L_x_32) ;  /* 0xfffffffc00f08947 */ /* 0x004fea000383ffff */
[----:B------:R-:W-:Y:S05]  /*7940*/  BRA `(.L_x_133) ;  /* 0xffffffa000e87947 */ /* 0x000fea000383ffff */
.L_x_36:
[----:B----4-:R-:W-:-:S07]  /*7950*/  MOV R0, UR5 ;  /* 0x0000000500007c02 */ /* 0x010fce0008000f00 */
.L_x_134:
[----:B-1----:R1:W2:Y:S02]  /*7960*/  SYNCS.PHASECHK.TRANS64.TRYWAIT P0, [R0+URZ], R2 ;  /* 0x00000002000075a7 */ /* 0x0022a400080011ff */
[----:B--2---:R-:W-:Y:S05]  /*7970*/  @!P0 NANOSLEEP.SYNCS 0x989680 ;  /* 0x009896800000895d */ /* 0x004fea0003900000 */
[----:B------:R-:W2:Y:S02]  /*7980*/  @!P0 SYNCS.PHASECHK.TRANS64 P0, [R0+URZ], R2 ;  /* 0x00000002000085a7 */ /* 0x000ea400080010ff */
[----:B--2---:R-:W-:Y:S05]  /*7990*/  @!P0 BRA `(.L_x_134) ;  /* 0xfffffffc00f08947 */ /* 0x004fea000383ffff */
[----:B------:R-:W-:Y:S05]  /*79a0*/  BRA `(.L_x_135) ;  /* 0xffffffa800587947 */ /* 0x000fea000383ffff */
.L_x_37:
[----:B----4-:R-:W-:-:S07]  /*79b0*/  MOV R0, UR5 ;  /* 0x0000000500007c02 */ /* 0x010fce0008000f00 */
.L_x_136:
[----:B-1----:R1:W2:Y:S02]  /*79c0*/  SYNCS.PHASECHK.TRANS64.TRYWAIT P0, [R0+URZ], R2 ;  /* 0x00000002000075a7 */ /* 0x0022a400080011ff */
[----:B--2---:R-:W-:Y:S05]  /*79d0*/  @!P0 NANOSLEEP.SYNCS 0x989680 ;  /* 0x009896800000895d */ /* 0x004fea0003900000 */
[----:B------:R-:W2:Y:S02]  /*79e0*/  @!P0 SYNCS.PHASECHK.TRANS64 P0, [R0+URZ], R2 ;  /* 0x00000002000085a7 */ /* 0x000ea400080010ff */
[----:B--2---:R-:W-:Y:S05]  /*79f0*/  @!P0 BRA `(.L_x_136) ;  /* 0xfffffffc00f08947 */ /* 0x004fea000383ffff */
[----:B------:R-:W-:Y:S05]  /*7a00*/  BRA `(.L_x_137) ;  /* 0xffffffa800647947 */ /* 0x000fea000383ffff */
.L_x_40:
[----:B-1----:R1:W2:Y:S02]  /*7a10*/  SYNCS.PHASECHK.TRANS64.TRYWAIT P0, [R0+URZ+0xe0], R4 ;  /* 0x0000e004000075a7 */ /* 0x0022a400080011ff */
[----:B--2---:R-:W-:Y:S05]  /*7a20*/  @!P0 NANOSLEEP.SYNCS 0x989680 ;  /* 0x009896800000895d */ /* 0x004fea0003900000 */
[----:B------:R-:W2:Y:S02]  /*7a30*/  @!P0 SYNCS.PHASECHK.TRANS64 P0, [R0+URZ+0xe0], R4 ;  /* 0x0000e004000085a7 */ /* 0x000ea400080010ff */
[----:B--2---:R-:W-:Y:S05]  /*7a40*/  @!P0 BRA `(.L_x_40) ;  /* 0xfffffffc00f08947 */ /* 0x004fea000383ffff */
[----:B------:R-:W-:Y:S05]  /*7a50*/  BRA `(.L_x_138) ;  /* 0xffffffa800c07947 */ /* 0x000fea000383ffff */
.L_x_41:
[----:B------:R-:W-:-:S07]  /*7a60*/  MOV R0, UR5 ;  /* 0x0000000500007c02 */ /* 0x000fce0008000f00 */
.L_x_139:
[----:B-1----:R1:W2:Y:S02]  /*7a70*/  SYNCS.PHASECHK.TRANS64.TRYWAIT P0, [R0+URZ+0x90], R5 ;  /* 0x00009005000075a7 */ /* 0x0022a400080011ff */
[----:B--2---:R-:W-:Y:S05]  /*7a80*/  @!P0 NANOSLEEP.SYNCS 0x989680 ;  /* 0x009896800000895d */ /* 0x004fea0003900000 */
[----:B------:R-:W2:Y:S02]  /*7a90*/  @!P0 SYNCS.PHASECHK.TRANS64 P0, [R0+URZ+0x90], R5 ;  /* 0x00009005000085a7 */ /* 0x000ea400080010ff */
[----:B--2---:R-:W-:Y:S05]  /*7aa0*/  @!P0 BRA `(.L_x_139) ;  /* 0xfffffffc00f08947 */ /* 0x004fea000383ffff */
[----:B------:R-:W-:Y:S05]  /*7ab0*/  BRA `(.L_x_140) ;  /* 0xffffffa800d07947 */ /* 0x000fea000383ffff */
.L_x_42:
[----:B-1----:R1:W2:Y:S02]  /*7ac0*/  SYNCS.PHASECHK.TRANS64.TRYWAIT P1, [R0+URZ+0x80], R4 ;  /* 0x00008004000075a7 */ /* 0x0022a400080211ff */
[----:B--2---:R-:W-:Y:S05]  /*7ad0*/  @!P1 NANOSLEEP.SYNCS 0x989680 ;  /* 0x009896800000995d */ /* 0x004fea0003900000 */
[----:B------:R-:W2:Y:S02]  /*7ae0*/  @!P1 SYNCS.PHASECHK.TRANS64 P1, [R0+URZ+0x80], R4 ;  /* 0x00008004000095a7 */ /* 0x000ea400080210ff */
[----:B--2---:R-:W-:Y:S05]  /*7af0*/  @!P1 BRA `(.L_x_42) ;  /* 0xfffffffc00f09947 */ /* 0x004fea000383ffff */
[----:B------:R-:W-:Y:S05]  /*7b00*/  BRA `(.L_x_141) ;  /* 0xffffffac00007947 */ /* 0x000fea000383ffff */
.L_x_45:
[----:B------:R-:W-:-:S07]  /*7b10*/  MOV R0, UR5 ;  /* 0x0000000500007c02 */ /* 0x000fce0008000f00 */
.L_x_142:
[----:B-1----:R1:W2:Y:S02]  /*7b20*/  SYNCS.PHASECHK.TRANS64.TRYWAIT P0, [R0+URZ+0x90], R2 ;  /* 0x00009002000075a7 */ /* 0x0022a400080011ff */
[----:B--2---:R-:W-:Y:S05]  /*7b30*/  @!P0 NANOSLEEP.SYNCS 0x989680 ;  /* 0x009896800000895d */ /* 0x004fea0003900000 */
[----:B------:R-:W2:Y:S02]  /*7b40*/  @!P0 SYNCS.PHASECHK.TRANS64 P0, [R0+URZ+0x90], R2 ;  /* 0x00009002000085a7 */ /* 0x000ea400080010ff */
[----:B--2---:R-:W-:Y:S05]  /*7b50*/  @!P0 BRA `(.L_x_142) ;  /* 0xfffffffc00f08947 */ /* 0x004fea000383ffff */
[----:B------:R-:W-:Y:S05]  /*7b60*/  BRA `(.L_x_44) ;  /* 0xffffffac00547947 */ /* 0x000fea000383ffff */
.L_x_52:
[----:B-1----:R1:W2:Y:S02]  /*7b70*/  SYNCS.PHASECHK.TRANS64.TRYWAIT P1, [R0+URZ+0x80], R2 ;  /* 0x00008002000075a7 */ /* 0x0022a400080211ff */
[----:B--2---:R-:W-:Y:S05]  /*7b80*/  @!P1 NANOSLEEP.SYNCS 0x989680 ;  /* 0x009896800000995d */ /* 0x004fea0003900000 */
[----:B------:R-:W2:Y:S02]  /*7b90*/  @!P1 SYNCS.PHASECHK.TRANS64 P1, [R0+URZ+0x80], R2 ;  /* 0x00008002000095a7 */ /* 0x000ea400080210ff */
[----:B--2---:R-:W-:Y:S05]  /*7ba0*/  @!P1 BRA `(.L_x_52) ;  /* 0xfffffffc00f09947 */ /* 0x004fea000383ffff */
[----:B------:R-:W-:Y:S05]  /*7bb0*/  BRA `(.L_x_143) ;  /* 0xffffffb000c47947 */ /* 0x000fea000383ffff */
.L_x_53:
[----:B------:R-:W-:-:S07]  /*7bc0*/  MOV R2, UR7 ;  /* 0x0000000700027c02 */ /* 0x000fce0008000f00 */
.L_x_144:
[----:B-1----:R1:W2:Y:S02]  /*7bd0*/  SYNCS.PHASECHK.TRANS64.TRYWAIT P0, [R2+URZ+0xc0], R0 ;  /* 0x0000c000020075a7 */ /* 0x0022a400080011ff */
[----:B--2---:R-:W-:Y:S05]  /*7be0*/  @!P0 NANOSLEEP.SYNCS 0x989680 ;  /* 0x009896800000895d */ /* 0x004fea0003900000 */
[----:B------:R-:W2:Y:S02]  /*7bf0*/  @!P0 SYNCS.PHASECHK.TRANS64 P0, [R2+URZ+0xc0], R0 ;  /* 0x0000c000020085a7 */ /* 0x000ea400080010ff */
[----:B--2---:R-:W-:Y:S05]  /*7c00*/  @!P0 BRA `(.L_x_144) ;  /* 0xfffffffc00f08947 */ /* 0x004fea000383ffff */
[----:B------:R-:W-:Y:S05]  /*7c10*/  BRA `(.L_x_145) ;  /* 0xffffffb000fc7947 */ /* 0x000fea000383ffff */
.L_x_56:
[----:B------:R-:W-:Y:S07]  /*7c20*/  MOV R0, UR6 ;  /* 0x0000000600007c02 */ /* 0x000fee0008000f00 */
.L_x_146:
[----:B-1----:R1:W2:Y:S02]  /*7c30*/  SYNCS.PHASECHK.TRANS64.TRYWAIT P0, [R0+URZ], R2 ;  /* 0x00000002000075a7 */ /* 0x0022a400080011ff */
[----:B--2---:R-:W-:Y:S05]  /*7c40*/  @!P0 NANOSLEEP.SYNCS 0x989680 ;  /* 0x009896800000895d */ /* 0x004fea0003900000 */
[----:B------:R-:W2:Y:S02]  /*7c50*/  @!P0 SYNCS.PHASECHK.TRANS64 P0, [R0+URZ], R2 ;  /* 0x00000002000085a7 */ /* 0x000ea400080010ff */
[----:B--2---:R-:W-:Y:S05]  /*7c60*/  @!P0 BRA `(.L_x_146) ;  /* 0xfffffffc00f08947 */ /* 0x004fea000383ffff */
[----:B------:R-:W-:Y:S05]  /*7c70*/  BRA `(.L_x_55) ;  /* 0xffffffb400187947 */ /* 0x000fea000383ffff */
.L_x_59:
[----:B------:R-:W-:-:S07]  /*7c80*/  MOV R0, UR6 ;  /* 0x0000000600007c02 */ /* 0x000fce0008000f00 */
.L_x_147:
[----:B--2---:R2:W4:Y:S02]  /*7c90*/  SYNCS.PHASECHK.TRANS64.TRYWAIT P0, [R0+URZ], R2 ;  /* 0x00000002000075a7 */ /* 0x00452400080011ff */
[----:B----4-:R-:W-:Y:S05]  /*7ca0*/  @!P0 NANOSLEEP.SYNCS 0x989680 ;  /* 0x009896800000895d */ /* 0x010fea0003900000 */
[----:B------:R-:W4:Y:S02]  /*7cb0*/  @!P0 SYNCS.PHASECHK.TRANS64 P0, [R0+URZ], R2 ;  /* 0x00000002000085a7 */ /* 0x000f2400080010ff */
[----:B----4-:R-:W-:Y:S05]  /*7cc0*/  @!P0 BRA `(.L_x_147) ;  /* 0xfffffffc00f08947 */ /* 0x010fea000383ffff */
[----:B------:R-:W-:Y:S05]  /*7cd0*/  BRA `(.L_x_148) ;  /* 0xffffffb400f47947 */ /* 0x000fea000383ffff */
.L_x_60:
[----:B------:R-:W-:-:S07]  /*7ce0*/  MOV R0, UR6 ;  /* 0x0000000600007c02 */ /* 0x000fce0008000f00 */
.L_x_149:
[----:B-1----:R1:W2:Y:S02]  /*7cf0*/  SYNCS.PHASECHK.TRANS64.TRYWAIT P0, [R0+URZ], R3 ;  /* 0x00000003000075a7 */ /* 0x0022a400080011ff */
[----:B--2---:R-:W-:Y:S05]  /*7d00*/  @!P0 NANOSLEEP.SYNCS 0x989680 ;  /* 0x009896800000895d */ /* 0x004fea0003900000 */
[----:B------:R-:W2:Y:S02]  /*7d10*/  @!P0 SYNCS.PHASECHK.TRANS64 P0, [R0+URZ], R3 ;  /* 0x00000003000085a7 */ /* 0x000ea400080010ff */
[----:B--2---:R-:W-:Y:S05]  /*7d20*/  @!P0 BRA `(.L_x_149) ;  /* 0xfffffffc00f08947 */ /* 0x004fea000383ffff */
[----:B------:R-:W-:Y:S05]  /*7d30*/  BRA `(.L_x_150) ;  /* 0xffffffb800007947 */ /* 0x000fea000383ffff */
.L_x_61:
[----:B------:R-:W-:-:S07]  /*7d40*/  MOV R0, UR6 ;  /* 0x0000000600007c02 */ /* 0x000fce0008000f00 */
.L_x_151:
[----:B-1----:R1:W2:Y:S02]  /*7d50*/  SYNCS.PHASECHK.TRANS64.TRYWAIT P0, [R0+URZ], R3 ;  /* 0x00000003000075a7 */ /* 0x0022a400080011ff */
[----:B--2---:R-:W-:Y:S05]  /*7d60*/  @!P0 NANOSLEEP.SYNCS 0x989680 ;  /* 0x009896800000895d */ /* 0x004fea0003900000 */
[----:B------:R-:W2:Y:S02]  /*7d70*/  @!P0 SYNCS.PHASECHK.TRANS64 P0, [R0+URZ], R3 ;  /* 0x00000003000085a7 */ /* 0x000ea400080010ff */
[----:B--2---:R-:W-:Y:S05]  /*7d80*/  @!P0 BRA `(.L_x_151) ;  /* 0xfffffffc00f08947 */ /* 0x004fea000383ffff */
[----:B------:R-:W-:Y:S05]  /*7d90*/  BRA `(.L_x_152) ;  /* 0xffffffb8000c7947 */ /* 0x000fea000383ffff */
.L_x_62:
[----:B-1----:R-:W-:-:S07]  /*7da0*/  MOV R0, UR7 ;  /* 0x0000000700007c02 */ /* 0x002fce0008000f00 */
.L_x_153:
[----:B-1----:R1:W2:Y:S02]  /*7db0*/  SYNCS.PHASECHK.TRANS64.TRYWAIT P0, [R0+URZ], R2 ;  /* 0x00000002000075a7 */ /* 0x0022a400080011ff */
[----:B--2---:R-:W-:Y:S05]  /*7dc0*/  @!P0 NANOSLEEP.SYNCS 0x989680 ;  /* 0x009896800000895d */ /* 0x004fea0003900000 */
[----:B------:R-:W2:Y:S02]  /*7dd0*/  @!P0 SYNCS.PHASECHK.TRANS64 P0, [R0+URZ], R2 ;  /* 0x00000002000085a7 */ /* 0x000ea400080010ff */
[----:B--2---:R-:W-:Y:S05]  /*7de0*/  @!P0 BRA `(.L_x_153) ;  /* 0xfffffffc00f08947 */ /* 0x004fea000383ffff */
[----:B------:R-:W-:Y:S05]  /*7df0*/  BRA `(.L_x_154) ;  /* 0xffffffb800187947 */ /* 0x000fea000383ffff */
.L_x_67:
[----:B--2---:R2:W3:Y:S02]  /*7e00*/  SYNCS.PHASECHK.TRANS64.TRYWAIT P0, [R0+URZ+0x80], R2 ;  /* 0x00008002000075a7 */ /* 0x0044e400080011ff */
[----:B---3--:R-:W-:Y:S05]  /*7e10*/  @!P0 NANOSLEEP.SYNCS 0x989680 ;  /* 0x009896800000895d */ /* 0x008fea0003900000 */
[----:B------:R-:W3:Y:S02]  /*7e20*/  @!P0 SYNCS.PHASECHK.TRANS64 P0, [R0+URZ+0x80], R2 ;  /* 0x00008002000085a7 */ /* 0x000ee400080010ff */
[----:B---3--:R-:W-:Y:S05]  /*7e30*/  @!P0 BRA `(.L_x_67) ;  /* 0xfffffffc00f08947 */ /* 0x008fea000383ffff */
[----:B------:R-:W-:Y:S05]  /*7e40*/  BRA `(.L_x_155) ;  /* 0xffffffbc00207947 */ /* 0x000fea000383ffff */
.L_x_70:
[----:B------:R-:W-:Y:S07]  /*7e50*/  MOV R0, UR7 ;  /* 0x0000000700007c02 */ /* 0x000fee0008000f00 */
.L_x_156:
[----:B--2---:R2:W3:Y:S02]  /*7e60*/  SYNCS.PHASECHK.TRANS64.TRYWAIT P0, [R0+URZ+0x78], R2 ;  /* 0x00007802000075a7 */ /* 0x0044e400080011ff */
[----:B---3--:R-:W-:Y:S05]  /*7e70*/  @!P0 NANOSLEEP.SYNCS 0x989680 ;  /* 0x009896800000895d */ /* 0x008fea0003900000 */
[----:B------:R-:W3:Y:S02]  /*7e80*/  @!P0 SYNCS.PHASECHK.TRANS64 P0, [R0+URZ+0x78], R2 ;  /* 0x00007802000085a7 */ /* 0x000ee400080010ff */
[----:B---3--:R-:W-:Y:S05]  /*7e90*/  @!P0 BRA `(.L_x_156) ;  /* 0xfffffffc00f08947 */ /* 0x008fea000383ffff */
[----:B------:R-:W-:Y:S05]  /*7ea0*/  BRA `(.L_x_69) ;  /* 0xffffffc000007947 */ /* 0x000fea000383ffff */
.L_x_73:
[----:B------:R-:W-:Y:S07]  /*7eb0*/  MOV R0, UR7 ;  /* 0x0000000700007c02 */ /* 0x000fee0008000f00 */
.L_x_157:
[----:B-1----:R1:W2:Y:S02]  /*7ec0*/  SYNCS.PHASECHK.TRANS64.TRYWAIT P0, [R0+URZ+0x50], R14 ;  /* 0x0000500e000075a7 */ /* 0x0022a400080011ff */
[----:B--2---:R-:W-:Y:S05]  /*7ed0*/  @!P0 NANOSLEEP.SYNCS 0x989680 ;  /* 0x009896800000895d */ /* 0x004fea0003900000 */
[----:B------:R-:W2:Y:S02]  /*7ee0*/  @!P0 SYNCS.PHASECHK.TRANS64 P0, [R0+URZ+0x50], R14 ;  /* 0x0000500e000085a7 */ /* 0x000ea400080010ff */
[----:B--2---:R-:W-:Y:S05]  /*7ef0*/  @!P0 BRA `(.L_x_157) ;  /* 0xfffffffc00f08947 */ /* 0x004fea000383ffff */
[----:B------:R-:W-:Y:S05]  /*7f00*/  BRA `(.L_x_158) ;  /* 0xffffffc000787947 */ /* 0x000fea000383ffff */
.L_x_74:
[----:B------:R-:W-:Y:S07]  /*7f10*/  MOV R0, UR7 ;  /* 0x0000000700007c02 */ /* 0x000fee0008000f00 */
.L_x_159:
[----:B-1----:R1:W2:Y:S02]  /*7f20*/  SYNCS.PHASECHK.TRANS64.TRYWAIT P0, [R0+URZ+0x58], R14 ;  /* 0x0000580e000075a7 */ /* 0x0022a400080011ff */
[----:B--2---:R-:W-:Y:S05]  /*7f30*/  @!P0 NANOSLEEP.SYNCS 0x989680 ;  /* 0x009896800000895d */ /* 0x004fea0003900000 */
[----:B------:R-:W2:Y:S02]  /*7f40*/  @!P0 SYNCS.PHASECHK.TRANS64 P0, [R0+URZ+0x58], R14 ;  /* 0x0000580e000085a7 */ /* 0x000ea400080010ff */
[----:B--2---:R-:W-:Y:S05]  /*7f50*/  @!P0 BRA `(.L_x_159) ;  /* 0xfffffffc00f08947 */ /* 0x004fea000383ffff */
[----:B------:R-:W-:Y:S05]  /*7f60*/  BRA `(.L_x_160) ;  /* 0xffffffc000b07947 */ /* 0x000fea000383ffff */
.L_x_75:
[----:B------:R-:W-:Y:S07]  /*7f70*/  MOV R0, UR7 ;  /* 0x0000000700007c02 */ /* 0x000fee0008000f00 */
.L_x_161:
[----:B-1----:R1:W2:Y:S02]  /*7f80*/  SYNCS.PHASECHK.TRANS64.TRYWAIT P0, [R0+URZ+0x60], R14 ;  /* 0x0000600e000075a7 */ /* 0x0022a400080011ff */
[----:B--2---:R-:W-:Y:S05]  /*7f90*/  @!P0 NANOSLEEP.SYNCS 0x989680 ;  /* 0x009896800000895d */ /* 0x004fea0003900000 */
[----:B------:R-:W2:Y:S02]  /*7fa0*/  @!P0 SYNCS.PHASECHK.TRANS64 P0, [R0+URZ+0x60], R14 ;  /* 0x0000600e000085a7 */ /* 0x000ea400080010ff */
[----:B--2---:R-:W-:Y:S05]  /*7fb0*/  @!P0 BRA `(.L_x_161) ;  /* 0xfffffffc00f08947 */ /* 0x004fea000383ffff */
[----:B------:R-:W-:Y:S05]  /*7fc0*/  BRA `(.L_x_162) ;  /* 0xffffffc000f47947 */ /* 0x000fea000383ffff */
.L_x_76:
[----:B------:R-:W-:Y:S07]  /*7fd0*/  MOV R0, UR7 ;  /* 0x0000000700007c02 */ /* 0x000fee0008000f00 */
.L_x_163:
[----:B-1----:R1:W2:Y:S02]  /*7fe0*/  SYNCS.PHASECHK.TRANS64.TRYWAIT P0, [R0+URZ+0x68], R14 ;  /* 0x0000680e000075a7 */ /* 0x0022a400080011ff */
[----:B--2---:R-:W-:Y:S05]  /*7ff0*/  @!P0 NANOSLEEP.SYNCS 0x989680 ;  /* 0x009896800000895d */ /* 0x004fea0003900000 */
[----:B------:R-:W2:Y:S02]  /*8000*/  @!P0 SYNCS.PHASECHK.TRANS64 P0, [R0+URZ+0x68], R14 ;  /* 0x0000680e000085a7 */ /* 0x000ea400080010ff */
[----:B--2---:R-:W-:Y:S05]  /*8010*/  @!P0 BRA `(.L_x_163) ;  /* 0xfffffffc00f08947 */ /* 0x004fea000383ffff */
[----:B------:R-:W-:Y:S05]  /*8020*/  BRA `(.L_x_164) ;  /* 0xffffffc400787947 */ /* 0x000fea000383ffff */
.L_x_78:
[----:B------:R-:W-:-:S07]  /*8030*/  MOV R0, UR7 ;  /* 0x0000000700007c02 */ /* 0x000fce0008000f00 */
.L_x_165:
[----:B-1----:R1:W3:Y:S02]  /*8040*/  SYNCS.PHASECHK.TRANS64.TRYWAIT P0, [R0+URZ+0x50], R2 ;  /* 0x00005002000075a7 */ /* 0x0022e400080011ff */
[----:B---3--:R-:W-:Y:S05]  /*8050*/  @!P0 NANOSLEEP.SYNCS 0x989680 ;  /* 0x009896800000895d */ /* 0x008fea0003900000 */
[----:B------:R-:W3:Y:S02]  /*8060*/  @!P0 SYNCS.PHASECHK.TRANS64 P0, [R0+URZ+0x50], R2 ;  /* 0x00005002000085a7 */ /* 0x000ee400080010ff */
[----:B---3--:R-:W-:Y:S05]  /*8070*/  @!P0 BRA `(.L_x_165) ;  /* 0xfffffffc00f08947 */ /* 0x008fea000383ffff */
[----:B------:R-:W-:Y:S05]  /*8080*/  BRA `(.L_x_166) ;  /* 0xffffffc400e87947 */ /* 0x000fea000383ffff */
.L_x_79:
[----:B-1----:R-:W-:-:S07]  /*8090*/  MOV R0, UR7 ;  /* 0x0000000700007c02 */ /* 0x002fce0008000f00 */
.L_x_167:
[----:B-1----:R1:W3:Y:S02]  /*80a0*/  SYNCS.PHASECHK.TRANS64.TRYWAIT P0, [R0+URZ+0x58], R2 ;  /* 0x00005802000075a7 */ /* 0x0022e400080011ff */
[----:B---3--:R-:W-:Y:S05]  /*80b0*/  @!P0 NANOSLEEP.SYNCS 0x989680 ;  /* 0x009896800000895d */ /* 0x008fea0003900000 */
[----:B------:R-:W3:Y:S02]  /*80c0*/  @!P0 SYNCS.PHASECHK.TRANS64 P0, [R0+URZ+0x58], R2 ;  /* 0x00005802000085a7 */ /* 0x000ee400080010ff */
[----:B---3--:R-:W-:Y:S05]  /*80d0*/  @!P0 BRA `(.L_x_167) ;  /* 0xfffffffc00f08947 */ /* 0x008fea000383ffff */
[----:B------:R-:W-:Y:S05]  /*80e0*/  BRA `(.L_x_168) ;  /* 0xffffffc400d87947 */ /* 0x000fea000383ffff */
.L_x_80:
[----:B-1----:R-:W-:-:S07]  /*80f0*/  MOV R0, UR7 ;  /* 0x0000000700007c02 */ /* 0x002fce0008000f00 */
.L_x_169:
[----:B-1----:R1:W3:Y:S02]  /*8100*/  SYNCS.PHASECHK.TRANS64.TRYWAIT P0, [R0+URZ+0x60], R2 ;  /* 0x00006002000075a7 */ /* 0x0022e400080011ff */
[----:B---3--:R-:W-:Y:S05]  /*8110*/  @!P0 NANOSLEEP.SYNCS 0x989680 ;  /* 0x009896800000895d */ /* 0x008fea0003900000 */
[----:B------:R-:W3:Y:S02]  /*8120*/  @!P0 SYNCS.PHASECHK.TRANS64 P0, [R0+URZ+0x60], R2 ;  /* 0x00006002000085a7 */ /* 0x000ee400080010ff */
[----:B---3--:R-:W-:Y:S05]  /*8130*/  @!P0 BRA `(.L_x_169) ;  /* 0xfffffffc00f08947 */ /* 0x008fea000383ffff */
[----:B------:R-:W-:Y:S05]  /*8140*/  BRA `(.L_x_170) ;  /* 0xffffffc400c87947 */ /* 0x000fea000383ffff */
.L_x_82:
[----:B--2---:R2:W4:Y:S02]  /*8150*/  SYNCS.PHASECHK.TRANS64.TRYWAIT P0, [R0+URZ+0x80], R2 ;  /* 0x00008002000075a7 */ /* 0x00452400080011ff */
[----:B----4-:R-:W-:Y:S05]  /*8160*/  @!P0 NANOSLEEP.SYNCS 0x989680 ;  /* 0x009896800000895d */ /* 0x010fea0003900000 */
[----:B------:R-:W4:Y:S02]  /*8170*/  @!P0 SYNCS.PHASECHK.TRANS64 P0, [R0+URZ+0x80], R2 ;  /* 0x00008002000085a7 */ /* 0x000f2400080010ff */
[----:B----4-:R-:W-:Y:S05]  /*8180*/  @!P0 BRA `(.L_x_82) ;  /* 0xfffffffc00f08947 */ /* 0x010fea000383ffff */
[----:B------:R-:W-:Y:S05]  /*8190*/  BRA `(.L_x_171) ;  /* 0xffffffc800907947 */ /* 0x000fea000383ffff */
.L_x_93:
[----:B-1----:R-:W-:Y:S04]  /*81a0*/  MOV R2, UR48 ;  /* 0x0000003000027c02 */ /* 0x002fe80008000f00 */
[----:B------:R1:W3:Y:S03]  /*81b0*/  SYNCS.PHASECHK.TRANS64.TRYWAIT P1, [R2+URZ+0x30], R3 ;  /* 0x00003003020075a7 */ /* 0x0002e600080211ff */
[----:B---3--:R-:W-:Y:S05]  /*81c0*/  @!P1 NANOSLEEP.SYNCS 0x989680 ;  /* 0x009896800000995d */ /* 0x008fea0003900000 */
[----:B------:R-:W3:Y:S02]  /*81d0*/  @!P1 SYNCS.PHASECHK.TRANS64 P1, [R2+URZ+0x30], R3 ;  /* 0x00003003020095a7 */ /* 0x000ee400080210ff */
[----:B---3--:R-:W-:Y:S05]  /*81e0*/  @!P1 BRA `(.L_x_93) ;  /* 0xfffffffc00ec9947 */ /* 0x008fea000383ffff */
[----:B------:R-:W-:Y:S05]  /*81f0*/  BRA `(.L_x_92) ;  /* 0xffffffd4009c7947 */ /* 0x000fea000383ffff */
.L_x_95:
[----:B-1----:R1:W4:Y:S02]  /*8200*/  SYNCS.PHASECHK.TRANS64.TRYWAIT P0, [R84+URZ+0xa0], R0 ;  /* 0x0000a000540075a7 */ /* 0x00232400080011ff */
[----:B----4-:R-:W-:Y:S05]  /*8210*/  @!P0 NANOSLEEP.SYNCS 0x989680 ;  /* 0x009896800000895d */ /* 0x010fea0003900000 */
[----:B------:R-:W4:Y:S02]  /*8220*/  @!P0 SYNCS.PHASECHK.TRANS64 P0, [R84+URZ+0xa0], R0 ;  /* 0x0000a000540085a7 */ /* 0x000f2400080010ff */
[----:B----4-:R-:W-:Y:S05]  /*8230*/  @!P0 BRA `(.L_x_95) ;  /* 0xfffffffc00f08947 */ /* 0x010fea000383ffff */
[----:B------:R-:W-:Y:S05]  /*8240*/  BRA `(.L_x_94) ;  /* 0xffffffd400c47947 */ /* 0x000fea000383ffff */
.L_x_104:
[----:B-1----:R1:W2:Y:S02]  /*8250*/  SYNCS.PHASECHK.TRANS64.TRYWAIT P0, [R2+URZ+0x30], R0 ;  /* 0x00003000020075a7 */ /* 0x0022a400080011ff */
[----:B--2---:R-:W-:Y:S05]  /*8260*/  @!P0 NANOSLEEP.SYNCS 0x989680 ;  /* 0x009896800000895d */ /* 0x004fea0003900000 */
[----:B------:R-:W2:Y:S02]  /*8270*/  @!P0 SYNCS.PHASECHK.TRANS64 P0, [R2+URZ+0x30], R0 ;  /* 0x00003000020085a7 */ /* 0x000ea400080010ff */
[----:B--2---:R-:W-:Y:S05]  /*8280*/  @!P0 BRA `(.L_x_104) ;  /* 0xfffffffc00f08947 */ /* 0x004fea000383ffff */
[----:B------:R-:W-:Y:S05]  /*8290*/  BRA `(.L_x_103) ;  /* 0xffffffdc00607947 */ /* 0x000fea000383ffff */
.L_x_112:
[----:B-1----:R1:W2:Y:S02]  /*82a0*/  SYNCS.PHASECHK.TRANS64.TRYWAIT P0, [R0+URZ+0x30], R6 ;  /* 0x00003006000075a7 */ /* 0x0022a400080011ff */
[----:B--2---:R-:W-:Y:S05]  /*82b0*/  @!P0 NANOSLEEP.SYNCS 0x989680 ;  /* 0x009896800000895d */ /* 0x004fea0003900000 */
[----:B------:R-:W2:Y:S02]  /*82c0*/  @!P0 SYNCS.PHASECHK.TRANS64 P0, [R0+URZ+0x30], R6 ;  /* 0x00003006000085a7 */ /* 0x000ea400080010ff */
[----:B--2---:R-:W-:Y:S05]  /*82d0*/  @!P0 BRA `(.L_x_112) ;  /* 0xfffffffc00f08947 */ /* 0x004fea000383ffff */
[----:B------:R-:W-:Y:S05]  /*82e0*/  BRA `(.L_x_111) ;  /* 0xffffffe400207947 */ /* 0x000fea000383ffff */
.L_x_120:
[----:B-1----:R1:W2:Y:S02]  /*82f0*/  SYNCS.PHASECHK.TRANS64.TRYWAIT P0, [R0+URZ+0x30], R5 ;  /* 0x00003005000075a7 */ /* 0x0022a400080011ff */
[----:B--2---:R-:W-:Y:S05]  /*8300*/  @!P0 NANOSLEEP.SYNCS 0x989680 ;  /* 0x009896800000895d */ /* 0x004fea0003900000 */
[----:B------:R-:W2:Y:S02]  /*8310*/  @!P0 SYNCS.PHASECHK.TRANS64 P0, [R0+URZ+0x30], R5 ;  /* 0x00003005000085a7 */ /* 0x000ea400080010ff */
[----:B--2---:R-:W-:Y:S05]  /*8320*/  @!P0 BRA `(.L_x_120) ;  /* 0xfffffffc00f08947 */ /* 0x004fea000383ffff */
[----:B------:R-:W-:Y:S05]  /*8330*/  BRA `(.L_x_119) ;  /* 0xffffffe800e07947 */ /* 0x000fea000383ffff */
        .weak           $__internal_0_$__cuda_sm10x_tcgen05_guardrail_trap_col_being_dealloced_not_returned_by_alloc
        .type           $__internal_0_$__cuda_sm10x_tcgen05_guardrail_trap_col_being_dealloced_not_returned_by_alloc,@function
        .size           $__internal_0_$__cuda_sm10x_tcgen05_guardrail_trap_col_being_dealloced_not_returned_by_alloc,($__internal_1_$__cuda_sm10x_tcgen05_guardrail_trap_phase_invalid_during_alloc - $__internal_0_$__cuda_sm10x_tcgen05_guardrail_trap_col_being_dealloced_not_returned_by_alloc)
$__internal_0_$__cuda_sm10x_tcgen05_guardrail_trap_col_being_dealloced_not_returned_by_alloc:
[----:B------:R-:W-:Y:S05]  /*8340*/  BPT.TRAP 0x1 ;  /* 0x000000040000795c */ /* 0x000fea0000300000 */
[----:B------:R-:W-:-:S04]  /*8350*/  HFMA2 R3, -RZ, RZ, 0, 0 ;  /* 0x00000000ff037431 */ /* 0x000fc800000001ff */
[----:B------:R-:W-:Y:S05]  /*8360*/  RET.REL.NODEC R2 `(_ZN7cutlass13device_kernelINS_4gemm6kernel13GemmUniversalIN4cute5tupleIJiiiiEEENS1_10collective13CollectiveMmaINS1_35MainloopSm100TmaUmmaWarpSpecializedILi3ELi2ELi4ENS5_IJNS4_1CILi1EEESB_SB_EEEEENS5_IJNSA_ILi128EEENSA_ILi64EEENSA_ILi32EEEEEEfNS5_IJlSB_lEEEfSI_NS4_8TiledMMAINS4_8MMA_AtomIJNS4_17SM100_MMA_TF32_SSINS_10tfloat32_tESM_fLi128ELi64ELNS4_4UMMA5MajorE0ELSO_0ELNSN_7ScaleInE0ELSP_0EEEEEENS4_6LayoutISC_NS5_IJNSA_ILi0EEEST_ST_EEEEENS5_IJNS4_10UnderscoreESW_SW_EEEEENS4_13SM90_TMA_LOADENS4_14ComposedLayoutINS4_7SwizzleILi3ELi4ELi3EEENS4_18smem_ptr_flag_bitsILi32EEENSS_INS5_IJNSA_ILi8EEESG_EEENS5_IJSG_SB_EEEEEEEvNS4_8identityESZ_S19_vS1A_EENS_8epilogue10collective18CollectiveEpilogueINS1C_23Sm100TmaWarpSpecializedILi4ELi2ELi16ELb1ELb0EEEJSH_NS5_IJNSS_ISE_SB_EENSS_INSA_ILi16EEESB_EEEEEfSI_fSI_NS1C_6fusion15FusionCallbacksIS1G_NS1L_17LinearCombinationIffffLNS_15FloatRoundStyleE2EEESH_S1K_JEEENS4_5SM1004TMEM4LOAD26SM100_TMEM_LOAD_32dp32b16xESZ_NS10_INS11_ILi2ELi4ELi3EEES14_NSS_INS5_IJS15_S1I_EEENS5_IJS1I_SB_EEEEEEENS4_39AutoVectorizingCopyWithAssumedAlignmentILi128EEENS4_14SM90_TMA_STOREES1Z_S21_S21_EEEvvEEEEvNT_6ParamsE) ;  /* 0xffffff7c02247950 */ /* 0x000fea0003c3ffff */
        .weak           $__internal_1_$__cuda_sm10x_tcgen05_guardrail_trap_phase_invalid_during_alloc
        .type           $__internal_1_$__cuda_sm10x_tcgen05_guardrail_trap_phase_invalid_during_alloc,@function
        .size           $__internal_1_$__cuda_sm10x_tcgen05_guardrail_trap_phase_invalid_during_alloc,($__internal_2_$__cuda_sm10x_tcgen05_guardrail_trap_unallocated_columns_being_dealloced - $__internal_1_$__cuda_sm10x_tcgen05_guardrail_trap_phase_invalid_during_alloc)
$__internal_1_$__cuda_sm10x_tcgen05_guardrail_trap_phase_invalid_during_alloc:
[----:B------:R-:W-:Y:S05]  /*8370*/  BPT.TRAP 0x1 ;  /* 0x000000040000795c */ /* 0x000fea0000300000 */
[----:B------:R-:W-:-:S04]  /*8380*/  MOV R3, 0x0 ;  /* 0x0000000000037802 */ /* 0x000fc80000000f00 */
[----:B------:R-:W-:Y:S05]  /*8390*/  RET.REL.NODEC R2 `(_ZN7cutlass13device_kernelINS_4gemm6kernel13GemmUniversalIN4cute5tupleIJiiiiEEENS1_10collective13CollectiveMmaINS1_35MainloopSm100TmaUmmaWarpSpecializedILi3ELi2ELi4ENS5_IJNS4_1CILi1EEESB_SB_EEEEENS5_IJNSA_ILi128EEENSA_ILi64EEENSA_ILi32EEEEEEfNS5_IJlSB_lEEEfSI_NS4_8TiledMMAINS4_8MMA_AtomIJNS4_17SM100_MMA_TF32_SSINS_10tfloat32_tESM_fLi128ELi64ELNS4_4UMMA5MajorE0ELSO_0ELNSN_7ScaleInE0ELSP_0EEEEEENS4_6LayoutISC_NS5_IJNSA_ILi0EEEST_ST_EEEEENS5_IJNS4_10UnderscoreESW_SW_EEEEENS4_13SM90_TMA_LOADENS4_14ComposedLayoutINS4_7SwizzleILi3ELi4ELi3EEENS4_18smem_ptr_flag_bitsILi32EEENSS_INS5_IJNSA_ILi8EEESG_EEENS5_IJSG_SB_EEEEEEEvNS4_8identityESZ_S19_vS1A_EENS_8epilogue10collective18CollectiveEpilogueINS1C_23Sm100TmaWarpSpecializedILi4ELi2ELi16ELb1ELb0EEEJSH_NS5_IJNSS_ISE_SB_EENSS_INSA_ILi16EEESB_EEEEEfSI_fSI_NS1C_6fusion15FusionCallbacksIS1G_NS1L_17LinearCombinationIffffLNS_15FloatRoundStyleE2EEESH_S1K_JEEENS4_5SM1004TMEM4LOAD26SM100_TMEM_LOAD_32dp32b16xESZ_NS10_INS11_ILi2ELi4ELi3EEES14_NSS_INS5_IJS15_S1I_EEENS5_IJS1I_SB_EEEEEEENS4_39AutoVectorizingCopyWithAssumedAlignmentILi128EEENS4_14SM90_TMA_STOREES1Z_S21_S21_EEEvvEEEEvNT_6ParamsE) ;  /* 0xffffff7c02187950 */ /* 0x000fea0003c3ffff */
        .weak           $__internal_2_$__cuda_sm10x_tcgen05_guardrail_trap_unallocated_columns_being_dealloced
        .type           $__internal_2_$__cuda_sm10x_tcgen05_guardrail_trap_unallocated_columns_being_dealloced,@function
        .size           $__internal_2_$__cuda_sm10x_tcgen05_guardrail_trap_unallocated_columns_being_dealloced,(.L_x_173 - $__internal_2_$__cuda_sm10x_tcgen05_guardrail_trap_unallocated_columns_being_dealloced)
$__internal_2_$__cuda_sm10x_tcgen05_guardrail_trap_unallocated_columns_being_dealloced:
[----:B------:R-:W-:Y:S05]  /*83a0*/  BPT.TRAP 0x1 ;  /* 0x000000040000795c */ /* 0x000fea0000300000 */
[----:B------:R-:W-:-:S04]  /*83b0*/  HFMA2 R3, -RZ, RZ, 0, 0 ;  /* 0x00000000ff037431 */ /* 0x000fc800000001ff */
[----:B------:R-:W-:Y:S05]  /*83c0*/  RET.REL.NODEC R2 `(_ZN7cutlass13device_kernelINS_4gemm6kernel13GemmUniversalIN4cute5tupleIJiiiiEEENS1_10collective13CollectiveMmaINS1_35MainloopSm100TmaUmmaWarpSpecializedILi3ELi2ELi4ENS5_IJNS4_1CILi1EEESB_SB_EEEEENS5_IJNSA_ILi128EEENSA_ILi64EEENSA_ILi32EEEEEEfNS5_IJlSB_lEEEfSI_NS4_8TiledMMAINS4_8MMA_AtomIJNS4_17SM100_MMA_TF32_SSINS_10tfloat32_tESM_fLi128ELi64ELNS4_4UMMA5MajorE0ELSO_0ELNSN_7ScaleInE0ELSP_0EEEEEENS4_6LayoutISC_NS5_IJNSA_ILi0EEEST_ST_EEEEENS5_IJNS4_10UnderscoreESW_SW_EEEEENS4_13SM90_TMA_LOADENS4_14ComposedLayoutINS4_7SwizzleILi3ELi4ELi3EEENS4_18smem_ptr_flag_bitsILi32EEENSS_INS5_IJNSA_ILi8EEESG_EEENS5_IJSG_SB_EEEEEEEvNS4_8identityESZ_S19_vS1A_EENS_8epilogue10collective18CollectiveEpilogueINS1C_23Sm100TmaWarpSpecializedILi4ELi2ELi16ELb1ELb0EEEJSH_NS5_IJNSS_ISE_SB_EENSS_INSA_ILi16EEESB_EEEEEfSI_fSI_NS1C_6fusion15FusionCallbacksIS1G_NS1L_17LinearCombinationIffffLNS_15FloatRoundStyleE2EEESH_S1K_JEEENS4_5SM1004TMEM4LOAD26SM100_TMEM_LOAD_32dp32b16xESZ_NS10_INS11_ILi2ELi4ELi3EEES14_NSS_INS5_IJS15_S1I_EEENS5_IJS1I_SB_EEEEEEENS4_39AutoVectorizingCopyWithAssumedAlignmentILi128EEENS4_14SM90_TMA_STOREES1Z_S21_S21_EEEvvEEEEvNT_6ParamsE) ;  /* 0xffffff7c020c7950 */ /* 0x000fea0003c3ffff */
.L_x_172:
[----:B------:R-:W-:-:S00]  /*83d0*/  BRA `(.L_x_172) ;  /* 0xfffffffc00fc7947 */ /* 0x000fc0000383ffff */
[----:B------:R-:W-:-:S00]  /*83e0*/  NOP ;  /* 0x0000000000007918 */ /* 0x000fc00000000000 */
        /* <DEDUP_REMOVED lines=9> */
.L_x_173:


//--------------------- .nv.global.init           --------------------------
	.section	.nv.global.init,"aw",@progbits
.nv.global.init:
	.type		$str$27,@object
	.size		$str$27,($str$28 - $str$27)
$str$27:
        /*0000*/ 	.byte	0x28, 0x61, 0x64, 0x64, 0x72, 0x65, 0x73, 0x73, 0x20, 0x26, 0x20, 0x6d, 0x61, 0x73, 0x6b, 0x29
        /*0010*/ 	.byte	0x20, 0x3d, 0x3d, 0x20, 0x30, 0x00
	.type		$str$28,@object
	.size		$str$28,($str$26 - $str$28)
$str$28:
        /*0016*/ 	.byte	0x2f, 0x74, 0x6d, 0x70, 0x2f, 0x63, 0x75, 0x74, 0x6c, 0x61, 0x73, 0x73, 0x5f, 0x73, 0x77, 0x65
        /*0026*/ 	.byte	0x65, 0x70, 0x5f, 0x73, 0x72, 0x63, 0x2f, 0x69, 0x6e, 0x63, 0x6c, 0x75, 0x64, 0x65, 0x2f, 0x63
        /*0036*/ 	.byte	0x75, 0x74, 0x65, 0x2f, 0x70, 0x6f, 0x69, 0x6e, 0x74, 0x65, 0x72, 0x5f, 0x66, 0x6c, 0x61, 0x67
        /*0046*/ 	.byte	0x67, 0x65, 0x64, 0x2e, 0x68, 0x70, 0x70, 0x00
	.type		$str$26,@object
	.size		$str$26,($str$25 - $str$26)
$str$26:
        /*004e*/ 	.byte	0x2f, 0x74, 0x6d, 0x70, 0x2f, 0x63, 0x75, 0x74, 0x6c, 0x61, 0x73, 0x73, 0x5f, 0x73, 0x77, 0x65
        /*005e*/ 	.byte	0x65, 0x70, 0x5f, 0x73, 0x72, 0x63, 0x2f, 0x69, 0x6e, 0x63, 0x6c, 0x75, 0x64, 0x65, 0x2f, 0x63
        /*006e*/ 	.byte	0x75, 0x74, 0x65, 0x2f, 0x61, 0x74, 0x6f, 0x6d, 0x2f, 0x63, 0x6f, 0x70, 0x79, 0x5f, 0x74, 0x72
        /*007e*/ 	.byte	0x61, 0x69, 0x74, 0x73, 0x5f, 0x73, 0x6d, 0x31, 0x30, 0x30, 0x2e, 0x68, 0x70, 0x70, 0x00
	.type		$str$25,@object
	.size		$str$25,(__unnamed_1 - $str$25)
$str$25:
        /*008d*/ 	.byte	0x28, 0x28, 0x75, 0x69, 0x6e, 0x74, 0x33, 0x32, 0x5f, 0x74, 0x28, 0x74, 0x68, 0x72, 0x65, 0x61
        /*009d*/ 	.byte	0x64, 0x49, 0x64, 0x78, 0x2e, 0x78, 0x29, 0x20, 0x2f, 0x20, 0x33, 0x32, 0x29, 0x20, 0x25, 0x20
        /*00ad*/ 	.byte	0x34, 0x29, 0x20, 0x3d, 0x3d, 0x20, 0x28, 0x28, 0x28, 0x74, 0x6d, 0x65, 0x6d, 0x5f, 0x61, 0x64
        /*00bd*/ 	.byte	0x64, 0x72, 0x20, 0x3e, 0x3e, 0x20, 0x31, 0x36, 0x29, 0x20, 0x2f, 0x20, 0x33, 0x32, 0x29, 0x20
        /*00cd*/ 	.byte	0x25, 0x20, 0x34, 0x29, 0x00
	.type		__unnamed_1,@object
	.size		__unnamed_1,(__unnamed_2 - __unnamed_1)
__unnamed_1:
        /*00d2*/ 	.byte	0x61, 0x75, 0x74, 0x6f, 0x20, 0x63, 0x75, 0x74, 0x65, 0x3a, 0x3a, 0x61, 0x73, 0x5f, 0x70, 0x6f
        /* <DEDUP_REMOVED lines=23> */
        /*0252*/ 	.byte	0x43, 0x3c, 0x32, 0x30, 0x34, 0x38, 0x3e, 0x3e, 0x3e, 0x3e, 0x5d, 0x00
	.type		__unnamed_2,@object
	.size		__unnamed_2,(.L_2 - __unnamed_2)
__unnamed_2:
        /* <DEDUP_REMOVED lines=42> */
        /*04fe*/ 	.byte	0x3e, 0x5d, 0x00
.L_2:


//--------------------- .nv.shared._ZN7cutlass13device_kernelINS_4gemm6kernel13GemmUniversalIN4cute5tupleIJiiiiEEENS1_10collective13CollectiveMmaINS1_35MainloopSm100TmaUmmaWarpSpecializedILi3ELi2ELi4ENS5_IJNS4_1CILi1EEESB_SB_EEEEENS5_IJNSA_ILi128EEENSA_ILi64EEENSA_ILi32EEEEEEfNS5_IJlSB_lEEEfSI_NS4_8TiledMMAINS4_8MMA_AtomIJNS4_17SM100_MMA_TF32_SSINS_10tfloat32_tESM_fLi128ELi64ELNS4_4UMMA5MajorE0ELSO_0ELNSN_7ScaleInE0ELSP_0EEEEEENS4_6LayoutISC_NS5_IJNSA_ILi0EEEST_ST_EEEEENS5_IJNS4_10UnderscoreESW_SW_EEEEENS4_13SM90_TMA_LOADENS4_14ComposedLayoutINS4_7SwizzleILi3ELi4ELi3EEENS4_18smem_ptr_flag_bitsILi32EEENSS_INS5_IJNSA_ILi8EEESG_EEENS5_IJSG_SB_EEEEEEEvNS4_8identityESZ_S19_vS1A_EENS_8epilogue10collective18CollectiveEpilogueINS1C_23Sm100TmaWarpSpecializedILi4ELi2ELi16ELb1ELb0EEEJSH_NS5_IJNSS_ISE_SB_EENSS_INSA_ILi16EEESB_EEEEEfSI_fSI_NS1C_6fusion15FusionCallbacksIS1G_NS1L_17LinearCombinationIffffLNS_15FloatRoundStyleE2EEESH_S1K_JEEENS4_5SM1004TMEM4LOAD26SM100_TMEM_LOAD_32dp32b16xESZ_NS10_INS11_ILi2ELi4ELi3EEES14_NSS_INS5_IJS15_S1I_EEENS5_IJS1I_SB_EEEEEEENS4_39AutoVectorizingCopyWithAssumedAlignmentILi128EEENS4_14SM90_TMA_STOREES1Z_S21_S21_EEEvvEEEEvNT_6ParamsE --------------------------
	.section	.nv.shared._ZN7cutlass13device_kernelINS_4gemm6kernel13GemmUniversalIN4cute5tupleIJiiiiEEENS1_10collective13CollectiveMmaINS1_35MainloopSm100TmaUmmaWarpSpecializedILi3ELi2ELi4ENS5_IJNS4_1CILi1EEESB_SB_EEEEENS5_IJNSA_ILi128EEENSA_ILi64EEENSA_ILi32EEEEEEfNS5_IJlSB_lEEEfSI_NS4_8TiledMMAINS4_8MMA_AtomIJNS4_17SM100_MMA_TF32_SSINS_10tfloat32_tESM_fLi128ELi64ELNS4_4UMMA5MajorE0ELSO_0ELNSN_7ScaleInE0ELSP_0EEEEEENS4_6LayoutISC_NS5_IJNSA_ILi0EEEST_ST_EEEEENS5_IJNS4_10UnderscoreESW_SW_EEEEENS4_13SM90_TMA_LOADENS4_14ComposedLayoutINS4_7SwizzleILi3ELi4ELi3EEENS4_18smem_ptr_flag_bitsILi32EEENSS_INS5_IJNSA_ILi8EEESG_EEENS5_IJSG_SB_EEEEEEEvNS4_8identityESZ_S19_vS1A_EENS_8epilogue10collective18CollectiveEpilogueINS1C_23Sm100TmaWarpSpecializedILi4ELi2ELi16ELb1ELb0EEEJSH_NS5_IJNSS_ISE_SB_EENSS_INSA_ILi16EEESB_EEEEEfSI_fSI_NS1C_6fusion15FusionCallbacksIS1G_NS1L_17LinearCombinationIffffLNS_15FloatRoundStyleE2EEESH_S1K_JEEENS4_5SM1004TMEM4LOAD26SM100_TMEM_LOAD_32dp32b16xESZ_NS10_INS11_ILi2ELi4ELi3EEES14_NSS_INS5_IJS15_S1I_EEENS5_IJS1I_SB_EEEEEEENS4_39AutoVectorizingCopyWithAssumedAlignmentILi128EEENS4_14SM90_TMA_STOREES1Z_S21_S21_EEEvvEEEEvNT_6ParamsE,"aw",@nobits
	.sectionflags	@""
	.align	16
	.zero		1024


//--------------------- .nv.shared.reserved.0     --------------------------
	.section	.nv.shared.reserved.0,"aw",@nobits
	.weak		__nv_reservedSMEM_offset_0_alias
	.size		__nv_reservedSMEM_offset_0_alias, 0, 64
	.other		__nv_reservedSMEM_offset_0_alias,@"STO_CUDA_RESERVED_SHARED STV_DEFAULT"
__nv_reservedSMEM_offset_0_alias:
	.zero		0
.nv.shared.reserved.0:
	.zero		64
	.weak		__nv_reservedSMEM_tcgen05_partition
	.type		__nv_reservedSMEM_tcgen05_partition,@object
	.size		__nv_reservedSMEM_tcgen05_partition,(.L_0 - __nv_reservedSMEM_tcgen05_partition)
__nv_reservedSMEM_tcgen05_partition:
	.zero		32
.L_0:


//--------------------- .nv.global                --------------------------
	.section	.nv.global,"aw",@nobits
.nv.global:
	.type		_ZN40_INTERNAL_a38424de_4_k_cu_09e6dd26_203574cute1_E,@object
	.size		_ZN40_INTERNAL_a38424de_4_k_cu_09e6dd26_203574cute1_E,(_ZN40_INTERNAL_a38424de_4_k_cu_09e6dd26_203574cuda3std3__45__cpo6cbeginE - _ZN40_INTERNAL_a38424de_4_k_cu_09e6dd26_203574cute1_E)
_ZN40_INTERNAL_a38424de_4_k_cu_09e6dd26_203574cute1_E:
	.zero		1
	.type		_ZN40_INTERNAL_a38424de_4_k_cu_09e6dd26_203574cuda3std3__45__cpo6cbeginE,@object
	.size		_ZN40_INTERNAL_a38424de_4_k_cu_09e6dd26_203574cuda3std3__45__cpo6cbeginE,(_ZN40_INTERNAL_a38424de_4_k_cu_09e6dd26_203574cuda3std3__48in_placeE - _ZN40_INTERNAL_a38424de_4_k_cu_09e6dd26_203574cuda3std3__45__cpo6cbeginE)
_ZN40_INTERNAL_a38424de_4_k_cu_09e6dd26_203574cuda3std3__45__cpo6cbeginE:
	.zero		1
	.type		_ZN40_INTERNAL_a38424de_4_k_cu_09e6dd26_203574cuda3std3__48in_placeE,@object
	.size		_ZN40_INTERNAL_a38424de_4_k_cu_09e6dd26_203574cuda3std3__48in_placeE,(_ZN40_INTERNAL_a38424de_4_k_cu_09e6dd26_203574cuda3std6ranges3__45__cpo9iter_moveE - _ZN40_INTERNAL_a38424de_4_k_cu_09e6dd26_203574cuda3std3__48in_placeE)
_ZN40_INTERNAL_a38424de_4_k_cu_09e6dd26_203574cuda3std3__48in_placeE:
	.zero		1
	.type		_ZN40_INTERNAL_a38424de_4_k_cu_09e6dd26_203574cuda3std6ranges3__45__cpo9iter_moveE,@object
	.size		_ZN40_INTERNAL_a38424de_4_k_cu_09e6dd26_203574cuda3std6ranges3__45__cpo9iter_moveE,(_ZN40_INTERNAL_a38424de_4_k_cu_09e6dd26_203574cuda3std3__45__cpo5beginE - _ZN40_INTERNAL_a38424de_4_k_cu_09e6dd26_203574cuda3std6ranges3__45__cpo9iter_moveE)
_ZN40_INTERNAL_a38424de_4_k_cu_09e6dd26_203574cuda3std6ranges3__45__cpo9iter_moveE:
	.zero		1
	.type		_ZN40_INTERNAL_a38424de_4_k_cu_09e6dd26_203574cuda3std3__45__cpo5beginE,@object
	.size		_ZN40_INTERNAL_a38424de_4_k_cu_09e6dd26_203574cuda3std3__45__cpo5beginE,(_ZN40_INTERNAL_a38424de_4_k_cu_09e6dd26_203574cuda3std3__442_GLOBAL__N__a38424de_4_k_cu_09e6dd26_203576ignoreE - _ZN40_INTERNAL_a38424de_4_k_cu_09e6dd26_203574cuda3std3__45__cpo5beginE)
_ZN40_INTERNAL_a38424de_4_k_cu_09e6dd26_203574cuda3std3__45__cpo5beginE:
	.zero		1
	.type		_ZN40_INTERNAL_a38424de_4_k_cu_09e6dd26_203574cuda3std3__442_GLOBAL__N__a38424de_4_k_cu_09e6dd26_203576ignoreE,@object
	.size		_ZN40_INTERNAL_a38424de_4_k_cu_09e6dd26_203574cuda3std3__442_GLOBAL__N__a38424de_4_k_cu_09e6dd26_203576ignoreE,(_ZN40_INTERNAL_a38424de_4_k_cu_09e6dd26_203574cute7productE - _ZN40_INTERNAL_a38424de_4_k_cu_09e6dd26_203574cuda3std3__442_GLOBAL__N__a38424de_4_k_cu_09e6dd26_203576ignoreE)
_ZN40_INTERNAL_a38424de_4_k_cu_09e6dd26_203574cuda3std3__442_GLOBAL__N__a38424de_4_k_cu_09e6dd26_203576ignoreE:
	.zero		1
	.type		_ZN40_INTERNAL_a38424de_4_k_cu_09e6dd26_203574cute7productE,@object
	.size		_ZN40_INTERNAL_a38424de_4_k_cu_09e6dd26_203574cute7productE,(_ZN40_INTERNAL_a38424de_4_k_cu_09e6dd26_203574cuda3std3__45__cpo3endE - _ZN40_INTERNAL_a38424de_4_k_cu_09e6dd26_203574cute7productE)
_ZN40_INTERNAL_a38424de_4_k_cu_09e6dd26_203574cute7productE:
	.zero		1
	.type		_ZN40_INTERNAL_a38424de_4_k_cu_09e6dd26_203574cuda3std3__45__cpo3endE,@object
	.size		_ZN40_INTERNAL_a38424de_4_k_cu_09e6dd26_203574cuda3std3__45__cpo3endE,(_ZN40_INTERNAL_a38424de_4_k_cu_09e6dd26_203574cuda3std3__419piecewise_constructE - _ZN40_INTERNAL_a38424de_4_k_cu_09e6dd26_203574cuda3std3__45__cpo3endE)
_ZN40_INTERNAL_a38424de_4_k_cu_09e6dd26_203574cuda3std3__45__cpo3endE:
	.zero		1
	.type		_ZN40_INTERNAL_a38424de_4_k_cu_09e6dd26_203574cuda3std3__419piecewise_constructE,@object
	.size		_ZN40_INTERNAL_a38424de_4_k_cu_09e6dd26_203574cuda3std3__419piecewise_constructE,(_ZN40_INTERNAL_a38424de_4_k_cu_09e6dd26_203574cuda3std3__45__cpo4cendE - _ZN40_INTERNAL_a38424de_4_k_cu_09e6dd26_203574cuda3std3__419piecewise_constructE)
_ZN40_INTERNAL_a38424de_4_k_cu_09e6dd26_203574cuda3std3__419piecewise_constructE:
	.zero		1
	.type		_ZN40_INTERNAL_a38424de_4_k_cu_09e6dd26_203574cuda3std3__45__cpo4cendE,@object
	.size		_ZN40_INTERNAL_a38424de_4_k_cu_09e6dd26_203574cuda3std3__45__cpo4cendE,(_ZN40_INTERNAL_a38424de_4_k_cu_09e6dd26_203574cuda3std6ranges3__45__cpo4swapE - _ZN40_INTERNAL_a38424de_4_k_cu_09e6dd26_203574cuda3std3__45__cpo4cendE)
_ZN40_INTERNAL_a38424de_4_k_cu_09e6dd26_203574cuda3std3__45__cpo4cendE:
	.zero		1
	.type		_ZN40_INTERNAL_a38424de_4_k_cu_09e6dd26_203574cuda3std6ranges3__45__cpo4swapE,@object
	.size		_ZN40_INTERNAL_a38424de_4_k_cu_09e6dd26_203574cuda3std6ranges3__45__cpo4swapE,(.L_10 - _ZN40_INTERNAL_a38424de_4_k_cu_09e6dd26_203574cuda3std6ranges3__45__cpo4swapE)
_ZN40_INTERNAL_a38424de_4_k_cu_09e6dd26_203574cuda3std6ranges3__45__cpo4swapE:
	.zero		1
.L_10:


//--------------------- .nv.constant0._ZN7cutlass13device_kernelINS_4gemm6kernel13GemmUniversalIN4cute5tupleIJiiiiEEENS1_10collective13CollectiveMmaINS1_35MainloopSm100TmaUmmaWarpSpecializedILi3ELi2ELi4ENS5_IJNS4_1CILi1EEESB_SB_EEEEENS5_IJNSA_ILi128EEENSA_ILi64EEENSA_ILi32EEEEEEfNS5_IJlSB_lEEEfSI_NS4_8TiledMMAINS4_8MMA_AtomIJNS4_17SM100_MMA_TF32_SSINS_10tfloat32_tESM_fLi128ELi64ELNS4_4UMMA5MajorE0ELSO_0ELNSN_7ScaleInE0ELSP_0EEEEEENS4_6LayoutISC_NS5_IJNSA_ILi0EEEST_ST_EEEEENS5_IJNS4_10UnderscoreESW_SW_EEEEENS4_13SM90_TMA_LOADENS4_14ComposedLayoutINS4_7SwizzleILi3ELi4ELi3EEENS4_18smem_ptr_flag_bitsILi32EEENSS_INS5_IJNSA_ILi8EEESG_EEENS5_IJSG_SB_EEEEEEEvNS4_8identityESZ_S19_vS1A_EENS_8epilogue10collective18CollectiveEpilogueINS1C_23Sm100TmaWarpSpecializedILi4ELi2ELi16ELb1ELb0EEEJSH_NS5_IJNSS_ISE_SB_EENSS_INSA_ILi16EEESB_EEEEEfSI_fSI_NS1C_6fusion15FusionCallbacksIS1G_NS1L_17LinearCombinationIffffLNS_15FloatRoundStyleE2EEESH_S1K_JEEENS4_5SM1004TMEM4LOAD26SM100_TMEM_LOAD_32dp32b16xESZ_NS10_INS11_ILi2ELi4ELi3EEES14_NSS_INS5_IJS15_S1I_EEENS5_IJS1I_SB_EEEEEEENS4_39AutoVectorizingCopyWithAssumedAlignmentILi128EEENS4_14SM90_TMA_STOREES1Z_S21_S21_EEEvvEEEEvNT_6ParamsE --------------------------
	.section	.nv.constant0._ZN7cutlass13device_kernelINS_4gemm6kernel13GemmUniversalIN4cute5tupleIJiiiiEEENS1_10collective13CollectiveMmaINS1_35MainloopSm100TmaUmmaWarpSpecializedILi3ELi2ELi4ENS5_IJNS4_1CILi1EEESB_SB_EEEEENS5_IJNSA_ILi128EEENSA_ILi64EEENSA_ILi32EEEEEEfNS5_IJlSB_lEEEfSI_NS4_8TiledMMAINS4_8MMA_AtomIJNS4_17SM100_MMA_TF32_SSINS_10tfloat32_tESM_fLi128ELi64ELNS4_4UMMA5MajorE0ELSO_0ELNSN_7ScaleInE0ELSP_0EEEEEENS4_6LayoutISC_NS5_IJNSA_ILi0EEEST_ST_EEEEENS5_IJNS4_10UnderscoreESW_SW_EEEEENS4_13SM90_TMA_LOADENS4_14ComposedLayoutINS4_7SwizzleILi3ELi4ELi3EEENS4_18smem_ptr_flag_bitsILi32EEENSS_INS5_IJNSA_ILi8EEESG_EEENS5_IJSG_SB_EEEEEEEvNS4_8identityESZ_S19_vS1A_EENS_8epilogue10collective18CollectiveEpilogueINS1C_23Sm100TmaWarpSpecializedILi4ELi2ELi16ELb1ELb0EEEJSH_NS5_IJNSS_ISE_SB_EENSS_INSA_ILi16EEESB_EEEEEfSI_fSI_NS1C_6fusion15FusionCallbacksIS1G_NS1L_17LinearCombinationIffffLNS_15FloatRoundStyleE2EEESH_S1K_JEEENS4_5SM1004TMEM4LOAD26SM100_TMEM_LOAD_32dp32b16xESZ_NS10_INS11_ILi2ELi4ELi3EEES14_NSS_INS5_IJS15_S1I_EEENS5_IJS1I_SB_EEEEEEENS4_39AutoVectorizingCopyWithAssumedAlignmentILi128EEENS4_14SM90_TMA_STOREES1Z_S21_S21_EEEvvEEEEvNT_6ParamsE,"a",@progbits
	.sectionflags	@""
	.align	4
.nv.constant0._ZN7cutlass13device_kernelINS_4gemm6kernel13GemmUniversalIN4cute5tupleIJiiiiEEENS1_10collective13CollectiveMmaINS1_35MainloopSm100TmaUmmaWarpSpecializedILi3ELi2ELi4ENS5_IJNS4_1CILi1EEESB_SB_EEEEENS5_IJNSA_ILi128EEENSA_ILi64EEENSA_ILi32EEEEEEfNS5_IJlSB_lEEEfSI_NS4_8TiledMMAINS4_8MMA_AtomIJNS4_17SM100_MMA_TF32_SSINS_10tfloat32_tESM_fLi128ELi64ELNS4_4UMMA5MajorE0ELSO_0ELNSN_7ScaleInE0ELSP_0EEEEEENS4_6LayoutISC_NS5_IJNSA_ILi0EEEST_ST_EEEEENS5_IJNS4_10UnderscoreESW_SW_EEEEENS4_13SM90_TMA_LOADENS4_14ComposedLayoutINS4_7SwizzleILi3ELi4ELi3EEENS4_18smem_ptr_flag_bitsILi32EEENSS_INS5_IJNSA_ILi8EEESG_EEENS5_IJSG_SB_EEEEEEEvNS4_8identityESZ_S19_vS1A_EENS_8epilogue10collective18CollectiveEpilogueINS1C_23Sm100TmaWarpSpecializedILi4ELi2ELi16ELb1ELb0EEEJSH_NS5_IJNSS_ISE_SB_EENSS_INSA_ILi16EEESB_EEEEEfSI_fSI_NS1C_6fusion15FusionCallbacksIS1G_NS1L_17LinearCombinationIffffLNS_15FloatRoundStyleE2EEESH_S1K_JEEENS4_5SM1004TMEM4LOAD26SM100_TMEM_LOAD_32dp32b16xESZ_NS10_INS11_ILi2ELi4ELi3EEES14_NSS_INS5_IJS15_S1I_EEENS5_IJS1I_SB_EEEEEEENS4_39AutoVectorizingCopyWithAssumedAlignmentILi128EEENS4_14SM90_TMA_STOREES1Z_S21_S21_EEEvvEEEEvNT_6ParamsE:
	.zero		2944


//--------------------- SYMBOLS --------------------------

	.type		.nv.reservedSmem.offset0,@object
	.size		.nv.reservedSmem.offset0,0x4
	.type		.nv.reservedSmem.cap,@object
	.size		.nv.reservedSmem.cap,0x4
	.type		__assertfail,@function
